	.target	sm_100a

	.elftype	@"ET_EXEC"


//--------------------- .note.nv.tkinfo           --------------------------
	.section	.note.nv.tkinfo,"",@"SHT_NOTE"
	.sectionflags	@"SHF_NOTE_NV_TKINFO"
	.tkinfo
        /*0018*/ 	.word	0x00000002
        /*0030*/ 	.string	""
        /*0030*/ 	.string	"ptxas"
        /*0030*/ 	.string	"Cuda compilation tools, release 13.0, V13.0.88"
        /*0030*/ 	.string	"Build cuda_13.0.r13.0/compiler.36424714_0"
        /*0030*/ 	.string	"-arch sm_100a -m 64 "



//--------------------- .note.nv.cuinfo           --------------------------
	.section	.note.nv.cuinfo,"",@"SHT_NOTE"
	.sectionflags	@"SHF_NOTE_NV_CUINFO"
        /*0018*/ 	.short	0x0002
        /*001a*/ 	.short	0x0064
        /*001c*/ 	.short	0x0082
	.zero		2


//--------------------- .nv.info                  --------------------------
	.section	.nv.info,"",@"SHT_CUDA_INFO"
	.align	4


	//----- nvinfo : EIATTR_REGCOUNT
	.align		4
        /*0000*/ 	.byte	0x04, 0x2f
        /*0002*/ 	.short	(.L_19 - .L_18)
	.align		4
.L_18:
        /*0004*/ 	.word	index@(_ZN7cutlass13device_kernelINS_4gemm6kernel13GemmUniversalIN4cute5tupleIJiiiiEEENS1_10collective13CollectiveMmaINS1_35MainloopSm100TmaUmmaWarpSpecializedILi3ELi2ELi4ENS5_IJNS4_1CILi1EEESB_SB_EEEEENS5_IJNSA_ILi128EEENSA_ILi64EEESF_EEEaNS5_IJlSB_lEEEaSH_NS4_8TiledMMAINS4_8MMA_AtomIJNS4_15SM100_MMA_S8_SSIaaiLi128ELi64ELNS4_4UMMA5MajorE0ELSM_0ELNSL_8SaturateE0EEEEEENS4_6LayoutISC_NS5_IJNSA_ILi0EEESR_SR_EEEEENS5_IJNS4_10UnderscoreESU_SU_EEEEENS4_13SM90_TMA_LOADENS4_14ComposedLayoutINS4_7SwizzleILi2ELi4ELi3EEENS4_18smem_ptr_flag_bitsILi8EEENSQ_INS5_IJNSA_ILi8EEESF_EEENS5_IJSF_SB_EEEEEEEvNS4_8identityESX_S17_vS18_EENS_8epilogue10collective18CollectiveEpilogueINS1A_23Sm100TmaWarpSpecializedILi1ELi1ELi64ELb0ELb0EEEJSG_NS5_IJNSQ_ISE_SB_EENSQ_ISF_SB_EEEEEaSH_aSH_NS1A_6fusion15FusionCallbacksIS1E_NS1I_17LinearCombinationIaiaiLNS_15FloatRoundStyleE2EEESG_S1H_JEEENS4_5SM1004TMEM4LOAD26SM100_TMEM_LOAD_32dp32b64xESX_S17_NS4_39AutoVectorizingCopyWithAssumedAlignmentILi128EEENS4_14SM90_TMA_STOREES17_S1T_S1T_EEEvvEEEEvNT_6ParamsE)
        /*0008*/ 	.word	0x000000c6


	//----- nvinfo : EIATTR_FRAME_SIZE
	.align		4
.L_19:
        /*000c*/ 	.byte	0x04, 0x11
        /*000e*/ 	.short	(.L_21 - .L_20)
	.align		4
.L_20:
        /*0010*/ 	.word	index@($__internal_2_$__cuda_sm10x_tcgen05_guardrail_trap_unallocated_columns_being_dealloced)
        /*0014*/ 	.word	0x00000000


	//----- nvinfo : EIATTR_FRAME_SIZE
	.align		4
.L_21:
        /*0018*/ 	.byte	0x04, 0x11
        /*001a*/ 	.short	(.L_23 - .L_22)
	.align		4
.L_22:
        /*001c*/ 	.word	index@($__internal_1_$__cuda_sm10x_tcgen05_guardrail_trap_phase_invalid_during_alloc)
        /*0020*/ 	.word	0x00000000


	//----- nvinfo : EIATTR_FRAME_SIZE
	.align		4
.L_23:
        /*0024*/ 	.byte	0x04, 0x11
        /*0026*/ 	.short	(.L_25 - .L_24)
	.align		4
.L_24:
        /*0028*/ 	.word	index@($__internal_0_$__cuda_sm10x_tcgen05_guardrail_trap_col_being_dealloced_not_returned_by_alloc)
        /*002c*/ 	.word	0x00000000


	//----- nvinfo : EIATTR_FRAME_SIZE
	.align		4
.L_25:
        /*0030*/ 	.byte	0x04, 0x11
        /*0032*/ 	.short	(.L_27 - .L_26)
	.align		4
.L_26:
        /*0034*/ 	.word	index@(_ZN7cutlass13device_kernelINS_4gemm6kernel13GemmUniversalIN4cute5tupleIJiiiiEEENS1_10collective13CollectiveMmaINS1_35MainloopSm100TmaUmmaWarpSpecializedILi3ELi2ELi4ENS5_IJNS4_1CILi1EEESB_SB_EEEEENS5_IJNSA_ILi128EEENSA_ILi64EEESF_EEEaNS5_IJlSB_lEEEaSH_NS4_8TiledMMAINS4_8MMA_AtomIJNS4_15SM100_MMA_S8_SSIaaiLi128ELi64ELNS4_4UMMA5MajorE0ELSM_0ELNSL_8SaturateE0EEEEEENS4_6LayoutISC_NS5_IJNSA_ILi0EEESR_SR_EEEEENS5_IJNS4_10UnderscoreESU_SU_EEEEENS4_13SM90_TMA_LOADENS4_14ComposedLayoutINS4_7SwizzleILi2ELi4ELi3EEENS4_18smem_ptr_flag_bitsILi8EEENSQ_INS5_IJNSA_ILi8EEESF_EEENS5_IJSF_SB_EEEEEEEvNS4_8identityESX_S17_vS18_EENS_8epilogue10collective18CollectiveEpilogueINS1A_23Sm100TmaWarpSpecializedILi1ELi1ELi64ELb0ELb0EEEJSG_NS5_IJNSQ_ISE_SB_EENSQ_ISF_SB_EEEEEaSH_aSH_NS1A_6fusion15FusionCallbacksIS1E_NS1I_17LinearCombinationIaiaiLNS_15FloatRoundStyleE2EEESG_S1H_JEEENS4_5SM1004TMEM4LOAD26SM100_TMEM_LOAD_32dp32b64xESX_S17_NS4_39AutoVectorizingCopyWithAssumedAlignmentILi128EEENS4_14SM90_TMA_STOREES17_S1T_S1T_EEEvvEEEEvNT_6ParamsE)
        /*0038*/ 	.word	0x00000000


	//----- nvinfo : EIATTR_MIN_STACK_SIZE
	.align		4
.L_27:
        /*003c*/ 	.byte	0x04, 0x12
        /*003e*/ 	.short	(.L_29 - .L_28)
	.align		4
.L_28:
        /*0040*/ 	.word	index@(_ZN7cutlass13device_kernelINS_4gemm6kernel13GemmUniversalIN4cute5tupleIJiiiiEEENS1_10collective13CollectiveMmaINS1_35MainloopSm100TmaUmmaWarpSpecializedILi3ELi2ELi4ENS5_IJNS4_1CILi1EEESB_SB_EEEEENS5_IJNSA_ILi128EEENSA_ILi64EEESF_EEEaNS5_IJlSB_lEEEaSH_NS4_8TiledMMAINS4_8MMA_AtomIJNS4_15SM100_MMA_S8_SSIaaiLi128ELi64ELNS4_4UMMA5MajorE0ELSM_0ELNSL_8SaturateE0EEEEEENS4_6LayoutISC_NS5_IJNSA_ILi0EEESR_SR_EEEEENS5_IJNS4_10UnderscoreESU_SU_EEEEENS4_13SM90_TMA_LOADENS4_14ComposedLayoutINS4_7SwizzleILi2ELi4ELi3EEENS4_18smem_ptr_flag_bitsILi8EEENSQ_INS5_IJNSA_ILi8EEESF_EEENS5_IJSF_SB_EEEEEEEvNS4_8identityESX_S17_vS18_EENS_8epilogue10collective18CollectiveEpilogueINS1A_23Sm100TmaWarpSpecializedILi1ELi1ELi64ELb0ELb0EEEJSG_NS5_IJNSQ_ISE_SB_EENSQ_ISF_SB_EEEEEaSH_aSH_NS1A_6fusion15FusionCallbacksIS1E_NS1I_17LinearCombinationIaiaiLNS_15FloatRoundStyleE2EEESG_S1H_JEEENS4_5SM1004TMEM4LOAD26SM100_TMEM_LOAD_32dp32b64xESX_S17_NS4_39AutoVectorizingCopyWithAssumedAlignmentILi128EEENS4_14SM90_TMA_STOREES17_S1T_S1T_EEEvvEEEEvNT_6ParamsE)
        /*0044*/ 	.word	0x00000000
.L_29:


//--------------------- .nv.compat                --------------------------
	.section	.nv.compat,"",@"SHT_CUDA_COMPAT_INFO"
	.align	4
        /*0000*/ 	.byte	0x02, 0x09, 0x01, 0x00, 0x02, 0x02, 0x03, 0x00, 0x02, 0x05, 0x06, 0x00, 0x03, 0x07, 0x01, 0x01
        /*0010*/ 	.byte	0x02, 0x03, 0x01, 0x00, 0x02, 0x06, 0x01, 0x00, 0x04, 0x0b, 0x08, 0x00, 0x01, 0x00, 0x00, 0x00
        /*0020*/ 	.byte	0x00, 0x00, 0x00, 0x00


//--------------------- .nv.info._ZN7cutlass13device_kernelINS_4gemm6kernel13GemmUniversalIN4cute5tupleIJiiiiEEENS1_10collective13CollectiveMmaINS1_35MainloopSm100TmaUmmaWarpSpecializedILi3ELi2ELi4ENS5_IJNS4_1CILi1EEESB_SB_EEEEENS5_IJNSA_ILi128EEENSA_ILi64EEESF_EEEaNS5_IJlSB_lEEEaSH_NS4_8TiledMMAINS4_8MMA_AtomIJNS4_15SM100_MMA_S8_SSIaaiLi128ELi64ELNS4_4UMMA5MajorE0ELSM_0ELNSL_8SaturateE0EEEEEENS4_6LayoutISC_NS5_IJNSA_ILi0EEESR_SR_EEEEENS5_IJNS4_10UnderscoreESU_SU_EEEEENS4_13SM90_TMA_LOADENS4_14ComposedLayoutINS4_7SwizzleILi2ELi4ELi3EEENS4_18smem_ptr_flag_bitsILi8EEENSQ_INS5_IJNSA_ILi8EEESF_EEENS5_IJSF_SB_EEEEEEEvNS4_8identityESX_S17_vS18_EENS_8epilogue10collective18CollectiveEpilogueINS1A_23Sm100TmaWarpSpecializedILi1ELi1ELi64ELb0ELb0EEEJSG_NS5_IJNSQ_ISE_SB_EENSQ_ISF_SB_EEEEEaSH_aSH_NS1A_6fusion15FusionCallbacksIS1E_NS1I_17LinearCombinationIaiaiLNS_15FloatRoundStyleE2EEESG_S1H_JEEENS4_5SM1004TMEM4LOAD26SM100_TMEM_LOAD_32dp32b64xESX_S17_NS4_39AutoVectorizingCopyWithAssumedAlignmentILi128EEENS4_14SM90_TMA_STOREES17_S1T_S1T_EEEvvEEEEvNT_6ParamsE --------------------------
	.section	.nv.info._ZN7cutlass13device_kernelINS_4gemm6kernel13GemmUniversalIN4cute5tupleIJiiiiEEENS1_10collective13CollectiveMmaINS1_35MainloopSm100TmaUmmaWarpSpecializedILi3ELi2ELi4ENS5_IJNS4_1CILi1EEESB_SB_EEEEENS5_IJNSA_ILi128EEENSA_ILi64EEESF_EEEaNS5_IJlSB_lEEEaSH_NS4_8TiledMMAINS4_8MMA_AtomIJNS4_15SM100_MMA_S8_SSIaaiLi128ELi64ELNS4_4UMMA5MajorE0ELSM_0ELNSL_8SaturateE0EEEEEENS4_6LayoutISC_NS5_IJNSA_ILi0EEESR_SR_EEEEENS5_IJNS4_10UnderscoreESU_SU_EEEEENS4_13SM90_TMA_LOADENS4_14ComposedLayoutINS4_7SwizzleILi2ELi4ELi3EEENS4_18smem_ptr_flag_bitsILi8EEENSQ_INS5_IJNSA_ILi8EEESF_EEENS5_IJSF_SB_EEEEEEEvNS4_8identityESX_S17_vS18_EENS_8epilogue10collective18CollectiveEpilogueINS1A_23Sm100TmaWarpSpecializedILi1ELi1ELi64ELb0ELb0EEEJSG_NS5_IJNSQ_ISE_SB_EENSQ_ISF_SB_EEEEEaSH_aSH_NS1A_6fusion15FusionCallbacksIS1E_NS1I_17LinearCombinationIaiaiLNS_15FloatRoundStyleE2EEESG_S1H_JEEENS4_5SM1004TMEM4LOAD26SM100_TMEM_LOAD_32dp32b64xESX_S17_NS4_39AutoVectorizingCopyWithAssumedAlignmentILi128EEENS4_14SM90_TMA_STOREES17_S1T_S1T_EEEvvEEEEvNT_6ParamsE,"",@"SHT_CUDA_INFO"
	.sectionflags	@""
	.align	4


	//----- nvinfo : EIATTR_CUDA_API_VERSION
	.align		4
        /*0000*/ 	.byte	0x04, 0x37
        /*0002*/ 	.short	(.L_31 - .L_30)
.L_30:
        /*0004*/ 	.word	0x00000082


	//----- nvinfo : EIATTR_KPARAM_INFO
	.align		4
.L_31:
        /*0008*/ 	.byte	0x04, 0x17
        /*000a*/ 	.short	(.L_33 - .L_32)
.L_32:
        /*000c*/ 	.word	0x00000000
        /*0010*/ 	.short	0x0000
        /*0012*/ 	.short	0x0000
        /*0014*/ 	.byte	0x00, 0xf0, 0x01, 0x20


	//----- nvinfo : EIATTR_AT_ENTRY_FRAGMENTS
	.align		4
.L_33:
        /*0018*/ 	.byte	0x04, 0x4f
        /*001a*/ 	.short	(.L_35 - .L_34)


	//   ....[0]....
.L_34:
        /*001c*/ 	.word	0x00000006


	//----- nvinfo : EIATTR_RESERVED_SMEM_USED
	.align		4
.L_35:
        /*0020*/ 	.byte	0x01, 0x41
	.zero		2


	//----- nvinfo : EIATTR_SPARSE_MMA_MASK
	.align		4
        /*0024*/ 	.byte	0x03, 0x50
        /*0026*/ 	.short	0x0000


	//----- nvinfo : EIATTR_TCGEN05_1CTA_USED
	.align		4
        /*0028*/ 	.byte	0x01, 0x51
	.zero		2


	//----- nvinfo : EIATTR_MAXREG_COUNT
	.align		4
        /*002c*/ 	.byte	0x03, 0x1b
        /*002e*/ 	.short	0x00ff


	//----- nvinfo : EIATTR_NUM_BARRIERS
	.align		4
        /*0030*/ 	.byte	0x02, 0x4c
        /*0032*/ 	.byte	0x07
	.zero		1


	//----- nvinfo : EIATTR_EXTERNS
	.align		4
        /*0034*/ 	.byte	0x04, 0x0f
        /*0036*/ 	.short	(.L_37 - .L_36)


	//   ....[0]....
	.align		4
.L_36:
        /*0038*/ 	.word	index@(__assertfail)


	//----- nvinfo : EIATTR_MERCURY_ISA_VERSION
	.align		4
.L_37:
        /*003c*/ 	.byte	0x03, 0x5f
        /*003e*/ 	.short	0x0101


	//----- nvinfo : EIATTR_INT_WARP_WIDE_INSTR_OFFSETS
	.align		4
        /*0040*/ 	.byte	0x04, 0x31
        /*0042*/ 	.short	(.L_39 - .L_38)


	//   ....[0]....
.L_38:
        /*0044*/ 	.word	0x00001d70


	//   ....[1]....
        /*0048*/ 	.word	0x00003650


	//   ....[2]....
        /*004c*/ 	.word	0x00003670


	//   ....[3]....
        /*0050*/ 	.word	0x000036a0


	//   ....[4]....
        /*0054*/ 	.word	0x000040b0


	//   ....[5]....
        /*0058*/ 	.word	0x000041a0


	//----- nvinfo : EIATTR_COOP_GROUP_MASK_REGIDS
	.align		4
.L_39:
        /*005c*/ 	.byte	0x04, 0x29
        /*005e*/ 	.short	(.L_41 - .L_40)


	//   ....[0]....
.L_40:
        /*0060*/ 	.word	0xffffffff


	//   ....[1]....
        /*0064*/ 	.word	0xffffffff


	//   ....[2]....
        /*0068*/ 	.word	0xffffffff


	//   ....[3]....
        /*006c*/ 	.word	0xffffffff


	//   ....[4]....
        /*0070*/ 	.word	0xffffffff


	//   ....[5]....
        /*0074*/ 	.word	0xffffffff


	//   ....[6]....
        /*0078*/ 	.word	0xffffffff


	//   ....[7]....
        /*007c*/ 	.word	0xffffffff


	//   ....[8]....
        /*0080*/ 	.word	0xffffffff


	//   ....[9]....
        /*0084*/ 	.word	0xffffffff


	//   ....[10]....
        /*0088*/ 	.word	0xffffffff


	//   ....[11]....
        /*008c*/ 	.word	0xffffffff


	//   ....[12]....
        /*0090*/ 	.word	0xffffffff


	//----- nvinfo : EIATTR_COOP_GROUP_INSTR_OFFSETS
	.align		4
.L_41:
        /*0094*/ 	.byte	0x04, 0x28
        /*0096*/ 	.short	(.L_43 - .L_42)


	//   ....[0]....
.L_42:
        /*0098*/ 	.word	0x00000090


	//   ....[1]....
        /*009c*/ 	.word	0x000004d0


	//   ....[2]....
        /*00a0*/ 	.word	0x00000620


	//   ....[3]....
        /*00a4*/ 	.word	0x00000760


	//   ....[4]....
        /*00a8*/ 	.word	0x00000860


	//   ....[5]....
        /*00ac*/ 	.word	0x000009d0


	//   ....[6]....
        /*00b0*/ 	.word	0x00000b70


	//   ....[7]....
        /*00b4*/ 	.word	0x00001c50


	//   ....[8]....
        /*00b8*/ 	.word	0x000029a0


	//   ....[9]....
        /*00bc*/ 	.word	0x00002bb0


	//   ....[10]....
        /*00c0*/ 	.word	0x00002be0


	//   ....[11]....
        /*00c4*/ 	.word	0x00003530


	//   ....[12]....
        /*00c8*/ 	.word	0x00003760


	//----- nvinfo : EIATTR_VRC_CTA_INIT_COUNT
	.align		4
.L_43:
        /*00cc*/ 	.byte	0x02, 0x4a
        /*00ce*/ 	.byte	0x80
	.zero		1


	//----- nvinfo : EIATTR_SYSCALL_OFFSETS
	.align		4
        /*00d0*/ 	.byte	0x04, 0x46
        /*00d2*/ 	.short	(.L_45 - .L_44)


	//   ....[0]....
.L_44:
        /*00d4*/ 	.word	0x00004bd0


	//   ....[1]....
        /*00d8*/ 	.word	0x00004d10


	//   ....[2]....
        /*00dc*/ 	.word	0x000054b0


	//----- nvinfo : EIATTR_MBARRIER_INSTR_OFFSETS
	.align		4
.L_45:
        /*00e0*/ 	.byte	0x04, 0x39
        /*00e2*/ 	.short	(.L_47 - .L_46)


	//   ....[0]....
.L_46:
        /*00e4*/ 	.word	0x000005b0
        /*00e8*/ 	.word	0x000000ff
        /*00ec*/ 	.word	0x00000000
        /*00f0*/ 	.short	0x0100
        /*00f2*/ 	.byte	0x05
	.zero		1


	//   ....[1]....
        /*00f4*/ 	.word	0x000005c0
        /*00f8*/ 	.word	0x000000ff
        /*00fc*/ 	.word	0x00000018
        /*0100*/ 	.short	0x0100
        /*0102*/ 	.byte	0x05
	.zero		1


	//   ....[2]....
        /*0104*/ 	.word	0x000005d0
        /*0108*/ 	.word	0x000000ff
        /*010c*/ 	.word	0x00000008
        /*0110*/ 	.short	0x0100
        /*0112*/ 	.byte	0x05
	.zero		1


	//   ....[3]....
        /*0114*/ 	.word	0x000005e0
        /*0118*/ 	.word	0x000000ff
        /*011c*/ 	.word	0x00000020
        /*0120*/ 	.short	0x0100
        /*0122*/ 	.byte	0x05
	.zero		1


	//   ....[4]....
        /*0124*/ 	.word	0x000005f0
        /*0128*/ 	.word	0x000000ff
        /*012c*/ 	.word	0x00000010
        /*0130*/ 	.short	0x0100
        /*0132*/ 	.byte	0x05
	.zero		1


	//   ....[5]....
        /*0134*/ 	.word	0x00000600
        /*0138*/ 	.word	0x000000ff
        /*013c*/ 	.word	0x00000028
        /*0140*/ 	.short	0x0100
        /*0142*/ 	.byte	0x05
	.zero		1


	//   ....[6]....
        /*0144*/ 	.word	0x00000730
        /*0148*/ 	.word	0x000000ff
        /*014c*/ 	.word	0x00000030
        /*0150*/ 	.short	0x0100
        /*0152*/ 	.byte	0x06
	.zero		1


	//   ....[7]....
        /*0154*/ 	.word	0x00000740
        /*0158*/ 	.word	0x000000ff
        /*015c*/ 	.word	0x00000038
        /*0160*/ 	.short	0x0100
        /*0162*/ 	.byte	0x06
	.zero		1


	//   ....[8]....
        /*0164*/ 	.word	0x00000830
        /*0168*/ 	.word	0x000000ff
        /*016c*/ 	.word	0x00000040
        /*0170*/ 	.short	0x0100
        /*0172*/ 	.byte	0x05
	.zero		1


	//   ....[9]....
        /*0174*/ 	.word	0x00000840
        /*0178*/ 	.word	0x000000ff
        /*017c*/ 	.word	0x00000048
        /*0180*/ 	.short	0x0100
        /*0182*/ 	.byte	0x05
	.zero		1


	//   ....[10]....
        /*0184*/ 	.word	0x00000980
        /*0188*/ 	.word	0x000000ff
        /*018c*/ 	.word	0x00000050
        /*0190*/ 	.short	0x0100
        /*0192*/ 	.byte	0x05
	.zero		1


	//   ....[11]....
        /*0194*/ 	.word	0x00000990
        /*0198*/ 	.word	0x000000ff
        /*019c*/ 	.word	0x00000060
        /*01a0*/ 	.short	0x0100
        /*01a2*/ 	.byte	0x05
	.zero		1


	//   ....[12]....
        /*01a4*/ 	.word	0x000009a0
        /*01a8*/ 	.word	0x000000ff
        /*01ac*/ 	.word	0x00000058
        /*01b0*/ 	.short	0x0100
        /*01b2*/ 	.byte	0x05
	.zero		1


	//   ....[13]....
        /*01b4*/ 	.word	0x000009b0
        /*01b8*/ 	.word	0x000000ff
        /*01bc*/ 	.word	0x00000068
        /*01c0*/ 	.short	0x0100
        /*01c2*/ 	.byte	0x05
	.zero		1


	//   ....[14]....
        /*01c4*/ 	.word	0x00000ae0
        /*01c8*/ 	.word	0x000000ff
        /*01cc*/ 	.word	0x00000070
        /*01d0*/ 	.short	0x0100
        /*01d2*/ 	.byte	0x06
	.zero		1


	//   ....[15]....
        /*01d4*/ 	.word	0x00000af0
        /*01d8*/ 	.word	0x000000ff
        /*01dc*/ 	.word	0x00000090
        /*01e0*/ 	.short	0x0100
        /*01e2*/ 	.byte	0x06
	.zero		1


	//   ....[16]....
        /*01e4*/ 	.word	0x00000b00
        /*01e8*/ 	.word	0x000000ff
        /*01ec*/ 	.word	0x00000078
        /*01f0*/ 	.short	0x0100
        /*01f2*/ 	.byte	0x06
	.zero		1


	//   ....[17]....
        /*01f4*/ 	.word	0x00000b10
        /*01f8*/ 	.word	0x000000ff
        /*01fc*/ 	.word	0x00000098
        /*0200*/ 	.short	0x0100
        /*0202*/ 	.byte	0x06
	.zero		1


	//   ....[18]....
        /*0204*/ 	.word	0x00000b20
        /*0208*/ 	.word	0x000000ff
        /*020c*/ 	.word	0x00000080
        /*0210*/ 	.short	0x0100
        /*0212*/ 	.byte	0x06
	.zero		1


	//   ....[19]....
        /*0214*/ 	.word	0x00000b30
        /*0218*/ 	.word	0x000000ff
        /*021c*/ 	.word	0x000000a0
        /*0220*/ 	.short	0x0100
        /*0222*/ 	.byte	0x06
	.zero		1


	//   ....[20]....
        /*0224*/ 	.word	0x00000b40
        /*0228*/ 	.word	0x000000ff
        /*022c*/ 	.word	0x00000088
        /*0230*/ 	.short	0x0100
        /*0232*/ 	.byte	0x06
	.zero		1


	//   ....[21]....
        /*0234*/ 	.word	0x00000b50
        /*0238*/ 	.word	0x000000ff
        /*023c*/ 	.word	0x000000a8
        /*0240*/ 	.short	0x0100
        /*0242*/ 	.byte	0x06
	.zero		1


	//   ....[22]....
        /*0244*/ 	.word	0x00000c40
        /*0248*/ 	.word	0x000000ff
        /*024c*/ 	.word	0x000000b0
        /*0250*/ 	.short	0x0100
        /*0252*/ 	.byte	0x05
	.zero		1


	//   ....[23]....
        /*0254*/ 	.word	0x00000c50
        /*0258*/ 	.word	0x000000ff
        /*025c*/ 	.word	0x000000c0
        /*0260*/ 	.short	0x0100
        /*0262*/ 	.byte	0x05
	.zero		1


	//   ....[24]....
        /*0264*/ 	.word	0x00000c60
        /*0268*/ 	.word	0x000000ff
        /*026c*/ 	.word	0x000000b8
        /*0270*/ 	.short	0x0100
        /*0272*/ 	.byte	0x05
	.zero		1


	//   ....[25]....
        /*0274*/ 	.word	0x00000c70
        /*0278*/ 	.word	0x000000ff
        /*027c*/ 	.word	0x000000c8
        /*0280*/ 	.short	0x0100
        /*0282*/ 	.byte	0x05
	.zero		1


	//   ....[26]....
        /*0284*/ 	.word	0x00001550
        /*0288*/ 	.word	0x00000003
        /*028c*/ 	.word	0x000000c0
        /*0290*/ 	.short	0x010a
        /*0292*/ 	.byte	0xff
	.zero		1


	//   ....[27]....
        /*0294*/ 	.word	0x00001580
        /*0298*/ 	.word	0x00000003
        /*029c*/ 	.word	0x000000b0
        /*02a0*/ 	.short	0x0101
        /*02a2*/ 	.byte	0xff
	.zero		1


	//   ....[28]....
        /*02a4*/ 	.word	0x00001650
        /*02a8*/ 	.word	0x000000ff
        /*02ac*/ 	.word	0x00000018
        /*02b0*/ 	.short	0x010a
        /*02b2*/ 	.byte	0x08
	.zero		1


	//   ....[29]....
        /*02b4*/ 	.word	0x000016f0
        /*02b8*/ 	.word	0x000000ff
        /*02bc*/ 	.word	0x00000018
        /*02c0*/ 	.short	0x010a
        /*02c2*/ 	.byte	0x21
	.zero		1


	//   ....[30]....
        /*02c4*/ 	.word	0x00001840
        /*02c8*/ 	.word	0x000000ff
        /*02cc*/ 	.word	0x00000018
        /*02d0*/ 	.short	0x010a
        /*02d2*/ 	.byte	0x08
	.zero		1


	//   ....[31]....
        /*02d4*/ 	.word	0x00001950
        /*02d8*/ 	.word	0x000000ff
        /*02dc*/ 	.word	0x00000048
        /*02e0*/ 	.short	0x0101
        /*02e2*/ 	.byte	0x04
	.zero		1


	//   ....[32]....
        /*02e4*/ 	.word	0x00001970
        /*02e8*/ 	.word	0x000000ff
        /*02ec*/ 	.word	0x00000018
        /*02f0*/ 	.short	0x010a
        /*02f2*/ 	.byte	0x08
	.zero		1


	//   ....[33]....
        /*02f4*/ 	.word	0x000019f0
        /*02f8*/ 	.word	0x000000ff
        /*02fc*/ 	.word	0x00000018
        /*0300*/ 	.short	0x010a
        /*0302*/ 	.byte	0x11
	.zero		1


	//   ....[34]....
        /*0304*/ 	.word	0x00001b40
        /*0308*/ 	.word	0x000000ff
        /*030c*/ 	.word	0x00000018
        /*0310*/ 	.short	0x010a
        /*0312*/ 	.byte	0x08
	.zero		1


	//   ....[35]....
        /*0314*/ 	.word	0x00001c80
        /*0318*/ 	.word	0x00000002
        /*031c*/ 	.word	0x00000050
        /*0320*/ 	.short	0x010a
        /*0322*/ 	.byte	0xff
	.zero		1


	//   ....[36]....
        /*0324*/ 	.word	0x00001d40
        /*0328*/ 	.word	0x00000002
        /*032c*/ 	.word	0x00000000
        /*0330*/ 	.short	0x0101
        /*0332*/ 	.byte	0xff
	.zero		1


	//   ....[37]....
        /*0334*/ 	.word	0x000022a0
        /*0338*/ 	.word	0x000000ff
        /*033c*/ 	.word	0x00000000
        /*0340*/ 	.short	0x010a
        /*0342*/ 	.byte	0x05
	.zero		1


	//   ....[38]....
        /*0344*/ 	.word	0x00002330
        /*0348*/ 	.word	0x000000ff
        /*034c*/ 	.word	0x00000000
        /*0350*/ 	.short	0x010a
        /*0352*/ 	.byte	0x05
	.zero		1


	//   ....[39]....
        /*0354*/ 	.word	0x000023d0
        /*0358*/ 	.word	0x00000000
        /*035c*/ 	.word	0x00000000
        /*0360*/ 	.short	0x010a
        /*0362*/ 	.byte	0xff
	.zero		1


	//   ....[40]....
        /*0364*/ 	.word	0x000024f0
        /*0368*/ 	.word	0x00000000
        /*036c*/ 	.word	0x000000b0
        /*0370*/ 	.short	0x010a
        /*0372*/ 	.byte	0xff
	.zero		1


	//   ....[41]....
        /*0374*/ 	.word	0x00002550
        /*0378*/ 	.word	0x00000004
        /*037c*/ 	.word	0x00000000
        /*0380*/ 	.short	0x0101
        /*0382*/ 	.byte	0xff
	.zero		1


	//   ....[42]....
        /*0384*/ 	.word	0x00002570
        /*0388*/ 	.word	0x000000ff
        /*038c*/ 	.word	0x00000060
        /*0390*/ 	.short	0x010a
        /*0392*/ 	.byte	0x05
	.zero		1


	//   ....[43]....
        /*0394*/ 	.word	0x00002690
        /*0398*/ 	.word	0x00000000
        /*039c*/ 	.word	0x00000050
        /*03a0*/ 	.short	0x010a
        /*03a2*/ 	.byte	0xff
	.zero		1


	//   ....[44]....
        /*03a4*/ 	.word	0x000027a0
        /*03a8*/ 	.word	0x00000000
        /*03ac*/ 	.word	0x00000000
        /*03b0*/ 	.short	0x0101
        /*03b2*/ 	.byte	0xff
	.zero		1


	//   ....[45]....
        /*03b4*/ 	.word	0x00002830
        /*03b8*/ 	.word	0x000000ff
        /*03bc*/ 	.word	0x00000060
        /*03c0*/ 	.short	0x0106
        /*03c2*/ 	.byte	0x05
	.zero		1


	//   ....[46]....
        /*03c4*/ 	.word	0x00002850
        /*03c8*/ 	.word	0x000000ff
        /*03cc*/ 	.word	0x00000060
        /*03d0*/ 	.short	0x010a
        /*03d2*/ 	.byte	0x05
	.zero		1


	//   ....[47]....
        /*03d4*/ 	.word	0x000028e0
        /*03d8*/ 	.word	0x000000ff
        /*03dc*/ 	.word	0x00000060
        /*03e0*/ 	.short	0x0106
        /*03e2*/ 	.byte	0x04
	.zero		1


	//   ....[48]....
        /*03e4*/ 	.word	0x00002920
        /*03e8*/ 	.word	0x00000000
        /*03ec*/ 	.word	0x00000060
        /*03f0*/ 	.short	0x010a
        /*03f2*/ 	.byte	0xff
	.zero		1


	//   ....[49]....
        /*03f4*/ 	.word	0x00002e20
        /*03f8*/ 	.word	0x00000000
        /*03fc*/ 	.word	0x00000050
        /*0400*/ 	.short	0x010a
        /*0402*/ 	.byte	0xff
	.zero		1


	//   ....[50]....
        /*0404*/ 	.word	0x00002f30
        /*0408*/ 	.word	0x00000003
        /*040c*/ 	.word	0x00000000
        /*0410*/ 	.short	0x0101
        /*0412*/ 	.byte	0xff
	.zero		1


	//   ....[51]....
        /*0414*/ 	.word	0x00002f40
        /*0418*/ 	.word	0x000000ff
        /*041c*/ 	.word	0x00000000
        /*0420*/ 	.short	0x010a
        /*0422*/ 	.byte	0x04
	.zero		1


	//   ....[52]....
        /*0424*/ 	.word	0x00002f60
        /*0428*/ 	.word	0x000000ff
        /*042c*/ 	.word	0x00000090
        /*0430*/ 	.short	0x010a
        /*0432*/ 	.byte	0x08
	.zero		1


	//   ....[53]....
        /*0434*/ 	.word	0x00003030
        /*0438*/ 	.word	0x000000ff
        /*043c*/ 	.word	0x00000000
        /*0440*/ 	.short	0x010a
        /*0442*/ 	.byte	0x07
	.zero		1


	//   ....[54]....
        /*0444*/ 	.word	0x00003170
        /*0448*/ 	.word	0x000000ff
        /*044c*/ 	.word	0x00000000
        /*0450*/ 	.short	0x010a
        /*0452*/ 	.byte	0x04
	.zero		1


	//   ....[55]....
        /*0454*/ 	.word	0x00003360
        /*0458*/ 	.word	0x000000ff
        /*045c*/ 	.word	0x00000000
        /*0460*/ 	.short	0x010a
        /*0462*/ 	.byte	0x05
	.zero		1


	//   ....[56]....
        /*0464*/ 	.word	0x000033f0
        /*0468*/ 	.word	0x000000ff
        /*046c*/ 	.word	0x00000000
        /*0470*/ 	.short	0x010a
        /*0472*/ 	.byte	0x05
	.zero		1


	//   ....[57]....
        /*0474*/ 	.word	0x00003480
        /*0478*/ 	.word	0x000000ff
        /*047c*/ 	.word	0x00000000
        /*0480*/ 	.short	0x010a
        /*0482*/ 	.byte	0x05
	.zero		1


	//   ....[58]....
        /*0484*/ 	.word	0x00003510
        /*0488*/ 	.word	0x000000ff
        /*048c*/ 	.word	0x00000000
        /*0490*/ 	.short	0x010a
        /*0492*/ 	.byte	0x07
	.zero		1


	//   ....[59]....
        /*0494*/ 	.word	0x00003950
        /*0498*/ 	.word	0x00000000
        /*049c*/ 	.word	0x00000050
        /*04a0*/ 	.short	0x010a
        /*04a2*/ 	.byte	0xff
	.zero		1


	//   ....[60]....
        /*04a4*/ 	.word	0x00003a40
        /*04a8*/ 	.word	0x00000000
        /*04ac*/ 	.word	0x00000000
        /*04b0*/ 	.short	0x0101
        /*04b2*/ 	.byte	0xff
	.zero		1


	//   ....[61]....
        /*04b4*/ 	.word	0x00003d60
        /*04b8*/ 	.word	0x000000ff
        /*04bc*/ 	.word	0x00000048
        /*04c0*/ 	.short	0x010a
        /*04c2*/ 	.byte	0x06
	.zero		1


	//   ....[62]....
        /*04c4*/ 	.word	0x00003ee0
        /*04c8*/ 	.word	0x000000ff
        /*04cc*/ 	.word	0x00000038
        /*04d0*/ 	.short	0x010a
        /*04d2*/ 	.byte	0x06
	.zero		1


	//   ....[63]....
        /*04d4*/ 	.word	0x00004210
        /*04d8*/ 	.word	0x000000ff
        /*04dc*/ 	.word	0x00000030
        /*04e0*/ 	.short	0x010b
        /*04e2*/ 	.byte	0x06
	.zero		1


	//   ....[64]....
        /*04e4*/ 	.word	0x00004230
        /*04e8*/ 	.word	0x000000ff
        /*04ec*/ 	.word	0x00000000
        /*04f0*/ 	.short	0x0101
        /*04f2*/ 	.byte	0x25
	.zero		1


	//   ....[65]....
        /*04f4*/ 	.word	0x00004270
        /*04f8*/ 	.word	0x00000000
        /*04fc*/ 	.word	0x00000038
        /*0500*/ 	.short	0x010a
        /*0502*/ 	.byte	0xff
	.zero		1


	//   ....[66]....
        /*0504*/ 	.word	0x000045e0
        /*0508*/ 	.word	0x00000000
        /*050c*/ 	.word	0x00000050
        /*0510*/ 	.short	0x010a
        /*0512*/ 	.byte	0xff
	.zero		1


	//   ....[67]....
        /*0514*/ 	.word	0x000046f0
        /*0518*/ 	.word	0x00000000
        /*051c*/ 	.word	0x00000000
        /*0520*/ 	.short	0x0101
        /*0522*/ 	.byte	0xff
	.zero		1


	//   ....[68]....
        /*0524*/ 	.word	0x00005090
        /*0528*/ 	.word	0x000000ff
        /*052c*/ 	.word	0x00000030
        /*0530*/ 	.short	0x010a
        /*0532*/ 	.byte	0x2b
	.zero		1


	//   ....[69]....
        /*0534*/ 	.word	0x000050a0
        /*0538*/ 	.word	0x00000094
        /*053c*/ 	.word	0x00000070
        /*0540*/ 	.short	0x010a
        /*0542*/ 	.byte	0xff
	.zero		1


	//   ....[70]....
        /*0544*/ 	.word	0x00005230
        /*0548*/ 	.word	0x000000ff
        /*054c*/ 	.word	0x00000030
        /*0550*/ 	.short	0x010a
        /*0552*/ 	.byte	0x2b
	.zero		1


	//   ....[71]....
        /*0554*/ 	.word	0x00005330
        /*0558*/ 	.word	0x000000ff
        /*055c*/ 	.word	0x00000000
        /*0560*/ 	.short	0x0101
        /*0562*/ 	.byte	0x04
	.zero		1


	//   ....[72]....
        /*0564*/ 	.word	0x00005390
        /*0568*/ 	.word	0x00000094
        /*056c*/ 	.word	0x00000070
        /*0570*/ 	.short	0x010a
        /*0572*/ 	.byte	0xff
	.zero		1


	//   ....[73]....
        /*0574*/ 	.word	0x00005700
        /*0578*/ 	.word	0x000000ff
        /*057c*/ 	.word	0x00000000
        /*0580*/ 	.short	0x0101
        /*0582*/ 	.byte	0x05
	.zero		1


	//   ....[74]....
        /*0584*/ 	.word	0x000068f0
        /*0588*/ 	.word	0x00000003
        /*058c*/ 	.word	0x000000c0
        /*0590*/ 	.short	0x010a
        /*0592*/ 	.byte	0xff
	.zero		1


	//   ....[75]....
        /*0594*/ 	.word	0x00006950
        /*0598*/ 	.word	0x00000002
        /*059c*/ 	.word	0x00000018
        /*05a0*/ 	.short	0x010a
        /*05a2*/ 	.byte	0xff
	.zero		1


	//   ....[76]....
        /*05a4*/ 	.word	0x000069b0
        /*05a8*/ 	.word	0x00000002
        /*05ac*/ 	.word	0x00000018
        /*05b0*/ 	.short	0x010a
        /*05b2*/ 	.byte	0xff
	.zero		1


	//   ....[77]....
        /*05b4*/ 	.word	0x00006a00
        /*05b8*/ 	.word	0x00000002
        /*05bc*/ 	.word	0x00000050
        /*05c0*/ 	.short	0x010a
        /*05c2*/ 	.byte	0xff
	.zero		1


	//   ....[78]....
        /*05c4*/ 	.word	0x00006a60
        /*05c8*/ 	.word	0x00000000
        /*05cc*/ 	.word	0x00000000
        /*05d0*/ 	.short	0x010a
        /*05d2*/ 	.byte	0xff
	.zero		1


	//   ....[79]....
        /*05d4*/ 	.word	0x00006ac0
        /*05d8*/ 	.word	0x00000000
        /*05dc*/ 	.word	0x00000000
        /*05e0*/ 	.short	0x010a
        /*05e2*/ 	.byte	0xff
	.zero		1


	//   ....[80]....
        /*05e4*/ 	.word	0x00006b10
        /*05e8*/ 	.word	0x00000000
        /*05ec*/ 	.word	0x000000b0
        /*05f0*/ 	.short	0x010a
        /*05f2*/ 	.byte	0xff
	.zero		1


	//   ....[81]....
        /*05f4*/ 	.word	0x00006b70
        /*05f8*/ 	.word	0x00000000
        /*05fc*/ 	.word	0x00000060
        /*0600*/ 	.short	0x010a
        /*0602*/ 	.byte	0xff
	.zero		1


	//   ....[82]....
        /*0604*/ 	.word	0x00006bc0
        /*0608*/ 	.word	0x00000000
        /*060c*/ 	.word	0x00000050
        /*0610*/ 	.short	0x010a
        /*0612*/ 	.byte	0xff
	.zero		1


	//   ....[83]....
        /*0614*/ 	.word	0x00006c20
        /*0618*/ 	.word	0x00000000
        /*061c*/ 	.word	0x00000060
        /*0620*/ 	.short	0x010a
        /*0622*/ 	.byte	0xff
	.zero		1


	//   ....[84]....
        /*0624*/ 	.word	0x00006c70
        /*0628*/ 	.word	0x00000000
        /*062c*/ 	.word	0x00000050
        /*0630*/ 	.short	0x010a
        /*0632*/ 	.byte	0xff
	.zero		1


	//   ....[85]....
        /*0634*/ 	.word	0x00006cd0
        /*0638*/ 	.word	0x00000003
        /*063c*/ 	.word	0x00000090
        /*0640*/ 	.short	0x010a
        /*0642*/ 	.byte	0xff
	.zero		1


	//   ....[86]....
        /*0644*/ 	.word	0x00006d30
        /*0648*/ 	.word	0x00000000
        /*064c*/ 	.word	0x00000000
        /*0650*/ 	.short	0x010a
        /*0652*/ 	.byte	0xff
	.zero		1


	//   ....[87]....
        /*0654*/ 	.word	0x00006d90
        /*0658*/ 	.word	0x00000000
        /*065c*/ 	.word	0x00000000
        /*0660*/ 	.short	0x010a
        /*0662*/ 	.byte	0xff
	.zero		1


	//   ....[88]....
        /*0664*/ 	.word	0x00006df0
        /*0668*/ 	.word	0x00000000
        /*066c*/ 	.word	0x00000000
        /*0670*/ 	.short	0x010a
        /*0672*/ 	.byte	0xff
	.zero		1


	//   ....[89]....
        /*0674*/ 	.word	0x00006e50
        /*0678*/ 	.word	0x00000000
        /*067c*/ 	.word	0x00000000
        /*0680*/ 	.short	0x010a
        /*0682*/ 	.byte	0xff
	.zero		1


	//   ....[90]....
        /*0684*/ 	.word	0x00006eb0
        /*0688*/ 	.word	0x00000000
        /*068c*/ 	.word	0x00000000
        /*0690*/ 	.short	0x010a
        /*0692*/ 	.byte	0xff
	.zero		1


	//   ....[91]....
        /*0694*/ 	.word	0x00006f00
        /*0698*/ 	.word	0x00000000
        /*069c*/ 	.word	0x00000050
        /*06a0*/ 	.short	0x010a
        /*06a2*/ 	.byte	0xff
	.zero		1


	//   ....[92]....
        /*06a4*/ 	.word	0x00006f60
        /*06a8*/ 	.word	0x00000000
        /*06ac*/ 	.word	0x00000048
        /*06b0*/ 	.short	0x010a
        /*06b2*/ 	.byte	0xff
	.zero		1


	//   ....[93]....
        /*06b4*/ 	.word	0x00006fc0
        /*06b8*/ 	.word	0x00000003
        /*06bc*/ 	.word	0x00000038
        /*06c0*/ 	.short	0x010a
        /*06c2*/ 	.byte	0xff
	.zero		1


	//   ....[94]....
        /*06c4*/ 	.word	0x00007010
        /*06c8*/ 	.word	0x00000000
        /*06cc*/ 	.word	0x00000050
        /*06d0*/ 	.short	0x010a
        /*06d2*/ 	.byte	0xff
	.zero		1


	//   ....[95]....
        /*06d4*/ 	.word	0x00007070
        /*06d8*/ 	.word	0x00000000
        /*06dc*/ 	.word	0x00000030
        /*06e0*/ 	.short	0x010a
        /*06e2*/ 	.byte	0xff
	.zero		1


	//   ....[96]....
        /*06e4*/ 	.word	0x000070c0
        /*06e8*/ 	.word	0x00000094
        /*06ec*/ 	.word	0x00000070
        /*06f0*/ 	.short	0x010a
        /*06f2*/ 	.byte	0xff
	.zero		1


	//----- nvinfo : EIATTR_NUM_MBARRIERS
	.align		4
.L_47:
        /*06f4*/ 	.byte	0x03, 0x38
        /*06f6*/ 	.short	0x001a


	//----- nvinfo : EIATTR_EXIT_INSTR_OFFSETS
	.align		4
        /*06f8*/ 	.byte	0x04, 0x1c
        /*06fa*/ 	.short	(.L_49 - .L_48)


	//   ....[0]....
.L_48:
        /*06fc*/ 	.word	0x00002400


	//   ....[1]....
        /*0700*/ 	.word	0x000028f0


	//   ....[2]....
        /*0704*/ 	.word	0x00002950


	//   ....[3]....
        /*0708*/ 	.word	0x00003770


	//   ....[4]....
        /*070c*/ 	.word	0x000042a0


	//   ....[5]....
        /*0710*/ 	.word	0x000042e0


	//   ....[6]....
        /*0714*/ 	.word	0x000068e0


	//----- nvinfo : EIATTR_MAX_THREADS
	.align		4
.L_49:
        /*0718*/ 	.byte	0x04, 0x05
        /*071a*/ 	.short	(.L_51 - .L_50)
.L_50:
        /*071c*/ 	.word	0x00000100
        /*0720*/ 	.word	0x00000001
        /*0724*/ 	.word	0x00000001


	//----- nvinfo : EIATTR_CRS_STACK_SIZE
	.align		4
.L_51:
        /*0728*/ 	.byte	0x04, 0x1e
        /*072a*/ 	.short	(.L_53 - .L_52)
.L_52:
        /*072c*/ 	.word	0x00000000


	//----- nvinfo : EIATTR_CBANK_PARAM_SIZE
	.align		4
.L_53:
        /*0730*/ 	.byte	0x03, 0x19
        /*0732*/ 	.short	0x0800


	//----- nvinfo : EIATTR_PARAM_CBANK
	.align		4
        /*0734*/ 	.byte	0x04, 0x0a
        /*0736*/ 	.short	(.L_55 - .L_54)
	.align		4
.L_54:
        /*0738*/ 	.word	index@(.nv.constant0._ZN7cutlass13device_kernelINS_4gemm6kernel13GemmUniversalIN4cute5tupleIJiiiiEEENS1_10collective13CollectiveMmaINS1_35MainloopSm100TmaUmmaWarpSpecializedILi3ELi2ELi4ENS5_IJNS4_1CILi1EEESB_SB_EEEEENS5_IJNSA_ILi128EEENSA_ILi64EEESF_EEEaNS5_IJlSB_lEEEaSH_NS4_8TiledMMAINS4_8MMA_AtomIJNS4_15SM100_MMA_S8_SSIaaiLi128ELi64ELNS4_4UMMA5MajorE0ELSM_0ELNSL_8SaturateE0EEEEEENS4_6LayoutISC_NS5_IJNSA_ILi0EEESR_SR_EEEEENS5_IJNS4_10UnderscoreESU_SU_EEEEENS4_13SM90_TMA_LOADENS4_14ComposedLayoutINS4_7SwizzleILi2ELi4ELi3EEENS4_18smem_ptr_flag_bitsILi8EEENSQ_INS5_IJNSA_ILi8EEESF_EEENS5_IJSF_SB_EEEEEEEvNS4_8identityESX_S17_vS18_EENS_8epilogue10collective18CollectiveEpilogueINS1A_23Sm100TmaWarpSpecializedILi1ELi1ELi64ELb0ELb0EEEJSG_NS5_IJNSQ_ISE_SB_EENSQ_ISF_SB_EEEEEaSH_aSH_NS1A_6fusion15FusionCallbacksIS1E_NS1I_17LinearCombinationIaiaiLNS_15FloatRoundStyleE2EEESG_S1H_JEEENS4_5SM1004TMEM4LOAD26SM100_TMEM_LOAD_32dp32b64xESX_S17_NS4_39AutoVectorizingCopyWithAssumedAlignmentILi128EEENS4_14SM90_TMA_STOREES17_S1T_S1T_EEEvvEEEEvNT_6ParamsE)
        /*073c*/ 	.short	0x0380
        /*073e*/ 	.short	0x0800


	//----- nvinfo : EIATTR_SW_WAR
	.align		4
.L_55:
        /*0740*/ 	.byte	0x04, 0x36
        /*0742*/ 	.short	(.L_57 - .L_56)
.L_56:
        /*0744*/ 	.word	0x00000008
.L_57:


//--------------------- .nv.callgraph             --------------------------
	.section	.nv.callgraph,"",@"SHT_CUDA_CALLGRAPH"
	.align	4
	.sectionentsize	8
	.align		4
        /*0000*/ 	.word	0x00000000
	.align		4
        /*0004*/ 	.word	0xffffffff
	.align		4
        /*0008*/ 	.word	index@(_ZN7cutlass13device_kernelINS_4gemm6kernel13GemmUniversalIN4cute5tupleIJiiiiEEENS1_10collective13CollectiveMmaINS1_35MainloopSm100TmaUmmaWarpSpecializedILi3ELi2ELi4ENS5_IJNS4_1CILi1EEESB_SB_EEEEENS5_IJNSA_ILi128EEENSA_ILi64EEESF_EEEaNS5_IJlSB_lEEEaSH_NS4_8TiledMMAINS4_8MMA_AtomIJNS4_15SM100_MMA_S8_SSIaaiLi128ELi64ELNS4_4UMMA5MajorE0ELSM_0ELNSL_8SaturateE0EEEEEENS4_6LayoutISC_NS5_IJNSA_ILi0EEESR_SR_EEEEENS5_IJNS4_10UnderscoreESU_SU_EEEEENS4_13SM90_TMA_LOADENS4_14ComposedLayoutINS4_7SwizzleILi2ELi4ELi3EEENS4_18smem_ptr_flag_bitsILi8EEENSQ_INS5_IJNSA_ILi8EEESF_EEENS5_IJSF_SB_EEEEEEEvNS4_8identityESX_S17_vS18_EENS_8epilogue10collective18CollectiveEpilogueINS1A_23Sm100TmaWarpSpecializedILi1ELi1ELi64ELb0ELb0EEEJSG_NS5_IJNSQ_ISE_SB_EENSQ_ISF_SB_EEEEEaSH_aSH_NS1A_6fusion15FusionCallbacksIS1E_NS1I_17LinearCombinationIaiaiLNS_15FloatRoundStyleE2EEESG_S1H_JEEENS4_5SM1004TMEM4LOAD26SM100_TMEM_LOAD_32dp32b64xESX_S17_NS4_39AutoVectorizingCopyWithAssumedAlignmentILi128EEENS4_14SM90_TMA_STOREES17_S1T_S1T_EEEvvEEEEvNT_6ParamsE)
	.align		4
        /*000c*/ 	.word	index@(__assertfail)
	.align		4
        /*0010*/ 	.word	0x00000000
	.align		4
        /*0014*/ 	.word	0xfffffffe
	.align		4
        /*0018*/ 	.word	0x00000000
	.align		4
        /*001c*/ 	.word	0xfffffffd
	.align		4
        /*0020*/ 	.word	0x00000000
	.align		4
        /*0024*/ 	.word	0xfffffffc


//--------------------- .nv.constant4             --------------------------
	.section	.nv.constant4,"a",@progbits
	.align	8
	.align		8
.nv.constant4:
        /*0000*/ 	.dword	__assertfail
	.align		8
        /*0008*/ 	.dword	__unnamed_1
	.align		8
        /*0010*/ 	.dword	__unnamed_2
	.align		8
        /*0018*/ 	.dword	_ZN39_INTERNAL_53a7a9e7_4_k_cu_6fa42c4e_95314cuda3std3__45__cpo5beginE
	.align		8
        /*0020*/ 	.dword	_ZN39_INTERNAL_53a7a9e7_4_k_cu_6fa42c4e_95314cuda3std3__45__cpo3endE
	.align		8
        /*0028*/ 	.dword	_ZN39_INTERNAL_53a7a9e7_4_k_cu_6fa42c4e_95314cuda3std3__45__cpo6cbeginE
	.align		8
        /*0030*/ 	.dword	_ZN39_INTERNAL_53a7a9e7_4_k_cu_6fa42c4e_95314cuda3std3__45__cpo4cendE
	.align		8
        /*0038*/ 	.dword	_ZN39_INTERNAL_53a7a9e7_4_k_cu_6fa42c4e_95314cuda3std3__441_GLOBAL__N__53a7a9e7_4_k_cu_6fa42c4e_95316ignoreE
	.align		8
        /*0040*/ 	.dword	_ZN39_INTERNAL_53a7a9e7_4_k_cu_6fa42c4e_95314cuda3std3__419piecewise_constructE
	.align		8
        /*0048*/ 	.dword	_ZN39_INTERNAL_53a7a9e7_4_k_cu_6fa42c4e_95314cuda3std3__48in_placeE
	.align		8
        /*0050*/ 	.dword	_ZN39_INTERNAL_53a7a9e7_4_k_cu_6fa42c4e_95314cuda3std6ranges3__45__cpo4swapE
	.align		8
        /*0058*/ 	.dword	_ZN39_INTERNAL_53a7a9e7_4_k_cu_6fa42c4e_95314cuda3std6ranges3__45__cpo9iter_moveE
	.align		8
        /*0060*/ 	.dword	_ZN39_INTERNAL_53a7a9e7_4_k_cu_6fa42c4e_95314cute7productE
	.align		8
        /*0068*/ 	.dword	_ZN39_INTERNAL_53a7a9e7_4_k_cu_6fa42c4e_95314cute1_E
	.align		8
        /*0070*/ 	.dword	$str$25
	.align		8
        /*0078*/ 	.dword	$str$26
	.align		8
        /*0080*/ 	.dword	$str$27
	.align		8
        /*0088*/ 	.dword	$str$28


//--------------------- .text._ZN7cutlass13device_kernelINS_4gemm6kernel13GemmUniversalIN4cute5tupleIJiiiiEEENS1_10collective13CollectiveMmaINS1_35MainloopSm100TmaUmmaWarpSpecializedILi3ELi2ELi4ENS5_IJNS4_1CILi1EEESB_SB_EEEEENS5_IJNSA_ILi128EEENSA_ILi64EEESF_EEEaNS5_IJlSB_lEEEaSH_NS4_8TiledMMAINS4_8MMA_AtomIJNS4_15SM100_MMA_S8_SSIaaiLi128ELi64ELNS4_4UMMA5MajorE0ELSM_0ELNSL_8SaturateE0EEEEEENS4_6LayoutISC_NS5_IJNSA_ILi0EEESR_SR_EEEEENS5_IJNS4_10UnderscoreESU_SU_EEEEENS4_13SM90_TMA_LOADENS4_14ComposedLayoutINS4_7SwizzleILi2ELi4ELi3EEENS4_18smem_ptr_flag_bitsILi8EEENSQ_INS5_IJNSA_ILi8EEESF_EEENS5_IJSF_SB_EEEEEEEvNS4_8identityESX_S17_vS18_EENS_8epilogue10collective18CollectiveEpilogueINS1A_23Sm100TmaWarpSpecializedILi1ELi1ELi64ELb0ELb0EEEJSG_NS5_IJNSQ_ISE_SB_EENSQ_ISF_SB_EEEEEaSH_aSH_NS1A_6fusion15FusionCallbacksIS1E_NS1I_17LinearCombinationIaiaiLNS_15FloatRoundStyleE2EEESG_S1H_JEEENS4_5SM1004TMEM4LOAD26SM100_TMEM_LOAD_32dp32b64xESX_S17_NS4_39AutoVectorizingCopyWithAssumedAlignmentILi128EEENS4_14SM90_TMA_STOREES17_S1T_S1T_EEEvvEEEEvNT_6ParamsE --------------------------
	.section	.text._ZN7cutlass13device_kernelINS_4gemm6kernel13GemmUniversalIN4cute5tupleIJiiiiEEENS1_10collective13CollectiveMmaINS1_35MainloopSm100TmaUmmaWarpSpecializedILi3ELi2ELi4ENS5_IJNS4_1CILi1EEESB_SB_EEEEENS5_IJNSA_ILi128EEENSA_ILi64EEESF_EEEaNS5_IJlSB_lEEEaSH_NS4_8TiledMMAINS4_8MMA_AtomIJNS4_15SM100_MMA_S8_SSIaaiLi128ELi64ELNS4_4UMMA5MajorE0ELSM_0ELNSL_8SaturateE0EEEEEENS4_6LayoutISC_NS5_IJNSA_ILi0EEESR_SR_EEEEENS5_IJNS4_10UnderscoreESU_SU_EEEEENS4_13SM90_TMA_LOADENS4_14ComposedLayoutINS4_7SwizzleILi2ELi4ELi3EEENS4_18smem_ptr_flag_bitsILi8EEENSQ_INS5_IJNSA_ILi8EEESF_EEENS5_IJSF_SB_EEEEEEEvNS4_8identityESX_S17_vS18_EENS_8epilogue10collective18CollectiveEpilogueINS1A_23Sm100TmaWarpSpecializedILi1ELi1ELi64ELb0ELb0EEEJSG_NS5_IJNSQ_ISE_SB_EENSQ_ISF_SB_EEEEEaSH_aSH_NS1A_6fusion15FusionCallbacksIS1E_NS1I_17LinearCombinationIaiaiLNS_15FloatRoundStyleE2EEESG_S1H_JEEENS4_5SM1004TMEM4LOAD26SM100_TMEM_LOAD_32dp32b64xESX_S17_NS4_39AutoVectorizingCopyWithAssumedAlignmentILi128EEENS4_14SM90_TMA_STOREES17_S1T_S1T_EEEvvEEEEvNT_6ParamsE,"ax",@progbits
	.align	128
.text._ZN7cutlass13device_kernelINS_4gemm6kernel13GemmUniversalIN4cute5tupleIJiiiiEEENS1_10collective13CollectiveMmaINS1_35MainloopSm100TmaUmmaWarpSpecializedILi3ELi2ELi4ENS5_IJNS4_1CILi1EEESB_SB_EEEEENS5_IJNSA_ILi128EEENSA_ILi64EEESF_EEEaNS5_IJlSB_lEEEaSH_NS4_8TiledMMAINS4_8MMA_AtomIJNS4_15SM100_MMA_S8_SSIaaiLi128ELi64ELNS4_4UMMA5MajorE0ELSM_0ELNSL_8SaturateE0EEEEEENS4_6LayoutISC_NS5_IJNSA_ILi0EEESR_SR_EEEEENS5_IJNS4_10UnderscoreESU_SU_EEEEENS4_13SM90_TMA_LOADENS4_14ComposedLayoutINS4_7SwizzleILi2ELi4ELi3EEENS4_18smem_ptr_flag_bitsILi8EEENSQ_INS5_IJNSA_ILi8EEESF_EEENS5_IJSF_SB_EEEEEEEvNS4_8identityESX_S17_vS18_EENS_8epilogue10collective18CollectiveEpilogueINS1A_23Sm100TmaWarpSpecializedILi1ELi1ELi64ELb0ELb0EEEJSG_NS5_IJNSQ_ISE_SB_EENSQ_ISF_SB_EEEEEaSH_aSH_NS1A_6fusion15FusionCallbacksIS1E_NS1I_17LinearCombinationIaiaiLNS_15FloatRoundStyleE2EEESG_S1H_JEEENS4_5SM1004TMEM4LOAD26SM100_TMEM_LOAD_32dp32b64xESX_S17_NS4_39AutoVectorizingCopyWithAssumedAlignmentILi128EEENS4_14SM90_TMA_STOREES17_S1T_S1T_EEEvvEEEEvNT_6ParamsE:
        .type           _ZN7cutlass13device_kernelINS_4gemm6kernel13GemmUniversalIN4cute5tupleIJiiiiEEENS1_10collective13CollectiveMmaINS1_35MainloopSm100TmaUmmaWarpSpecializedILi3ELi2ELi4ENS5_IJNS4_1CILi1EEESB_SB_EEEEENS5_IJNSA_ILi128EEENSA_ILi64EEESF_EEEaNS5_IJlSB_lEEEaSH_NS4_8TiledMMAINS4_8MMA_AtomIJNS4_15SM100_MMA_S8_SSIaaiLi128ELi64ELNS4_4UMMA5MajorE0ELSM_0ELNSL_8SaturateE0EEEEEENS4_6LayoutISC_NS5_IJNSA_ILi0EEESR_SR_EEEEENS5_IJNS4_10UnderscoreESU_SU_EEEEENS4_13SM90_TMA_LOADENS4_14ComposedLayoutINS4_7SwizzleILi2ELi4ELi3EEENS4_18smem_ptr_flag_bitsILi8EEENSQ_INS5_IJNSA_ILi8EEESF_EEENS5_IJSF_SB_EEEEEEEvNS4_8identityESX_S17_vS18_EENS_8epilogue10collective18CollectiveEpilogueINS1A_23Sm100TmaWarpSpecializedILi1ELi1ELi64ELb0ELb0EEEJSG_NS5_IJNSQ_ISE_SB_EENSQ_ISF_SB_EEEEEaSH_aSH_NS1A_6fusion15FusionCallbacksIS1E_NS1I_17LinearCombinationIaiaiLNS_15FloatRoundStyleE2EEESG_S1H_JEEENS4_5SM1004TMEM4LOAD26SM100_TMEM_LOAD_32dp32b64xESX_S17_NS4_39AutoVectorizingCopyWithAssumedAlignmentILi128EEENS4_14SM90_TMA_STOREES17_S1T_S1T_EEEvvEEEEvNT_6ParamsE,@function
        .size           _ZN7cutlass13device_kernelINS_4gemm6kernel13GemmUniversalIN4cute5tupleIJiiiiEEENS1_10collective13CollectiveMmaINS1_35MainloopSm100TmaUmmaWarpSpecializedILi3ELi2ELi4ENS5_IJNS4_1CILi1EEESB_SB_EEEEENS5_IJNSA_ILi128EEENSA_ILi64EEESF_EEEaNS5_IJlSB_lEEEaSH_NS4_8TiledMMAINS4_8MMA_AtomIJNS4_15SM100_MMA_S8_SSIaaiLi128ELi64ELNS4_4UMMA5MajorE0ELSM_0ELNSL_8SaturateE0EEEEEENS4_6LayoutISC_NS5_IJNSA_ILi0EEESR_SR_EEEEENS5_IJNS4_10UnderscoreESU_SU_EEEEENS4_13SM90_TMA_LOADENS4_14ComposedLayoutINS4_7SwizzleILi2ELi4ELi3EEENS4_18smem_ptr_flag_bitsILi8EEENSQ_INS5_IJNSA_ILi8EEESF_EEENS5_IJSF_SB_EEEEEEEvNS4_8identityESX_S17_vS18_EENS_8epilogue10collective18CollectiveEpilogueINS1A_23Sm100TmaWarpSpecializedILi1ELi1ELi64ELb0ELb0EEEJSG_NS5_IJNSQ_ISE_SB_EENSQ_ISF_SB_EEEEEaSH_aSH_NS1A_6fusion15FusionCallbacksIS1E_NS1I_17LinearCombinationIaiaiLNS_15FloatRoundStyleE2EEESG_S1H_JEEENS4_5SM1004TMEM4LOAD26SM100_TMEM_LOAD_32dp32b64xESX_S17_NS4_39AutoVectorizingCopyWithAssumedAlignmentILi128EEENS4_14SM90_TMA_STOREES17_S1T_S1T_EEEvvEEEEvNT_6ParamsE,(.L_x_125 - _ZN7cutlass13device_kernelINS_4gemm6kernel13GemmUniversalIN4cute5tupleIJiiiiEEENS1_10collective13CollectiveMmaINS1_35MainloopSm100TmaUmmaWarpSpecializedILi3ELi2ELi4ENS5_IJNS4_1CILi1EEESB_SB_EEEEENS5_IJNSA_ILi128EEENSA_ILi64EEESF_EEEaNS5_IJlSB_lEEEaSH_NS4_8TiledMMAINS4_8MMA_AtomIJNS4_15SM100_MMA_S8_SSIaaiLi128ELi64ELNS4_4UMMA5MajorE0ELSM_0ELNSL_8SaturateE0EEEEEENS4_6LayoutISC_NS5_IJNSA_ILi0EEESR_SR_EEEEENS5_IJNS4_10UnderscoreESU_SU_EEEEENS4_13SM90_TMA_LOADENS4_14ComposedLayoutINS4_7SwizzleILi2ELi4ELi3EEENS4_18smem_ptr_flag_bitsILi8EEENSQ_INS5_IJNSA_ILi8EEESF_EEENS5_IJSF_SB_EEEEEEEvNS4_8identityESX_S17_vS18_EENS_8epilogue10collective18CollectiveEpilogueINS1A_23Sm100TmaWarpSpecializedILi1ELi1ELi64ELb0ELb0EEEJSG_NS5_IJNSQ_ISE_SB_EENSQ_ISF_SB_EEEEEaSH_aSH_NS1A_6fusion15FusionCallbacksIS1E_NS1I_17LinearCombinationIaiaiLNS_15FloatRoundStyleE2EEESG_S1H_JEEENS4_5SM1004TMEM4LOAD26SM100_TMEM_LOAD_32dp32b64xESX_S17_NS4_39AutoVectorizingCopyWithAssumedAlignmentILi128EEENS4_14SM90_TMA_STOREES17_S1T_S1T_EEEvvEEEEvNT_6ParamsE)
        .other          _ZN7cutlass13device_kernelINS_4gemm6kernel13GemmUniversalIN4cute5tupleIJiiiiEEENS1_10collective13CollectiveMmaINS1_35MainloopSm100TmaUmmaWarpSpecializedILi3ELi2ELi4ENS5_IJNS4_1CILi1EEESB_SB_EEEEENS5_IJNSA_ILi128EEENSA_ILi64EEESF_EEEaNS5_IJlSB_lEEEaSH_NS4_8TiledMMAINS4_8MMA_AtomIJNS4_15SM100_MMA_S8_SSIaaiLi128ELi64ELNS4_4UMMA5MajorE0ELSM_0ELNSL_8SaturateE0EEEEEENS4_6LayoutISC_NS5_IJNSA_ILi0EEESR_SR_EEEEENS5_IJNS4_10UnderscoreESU_SU_EEEEENS4_13SM90_TMA_LOADENS4_14ComposedLayoutINS4_7SwizzleILi2ELi4ELi3EEENS4_18smem_ptr_flag_bitsILi8EEENSQ_INS5_IJNSA_ILi8EEESF_EEENS5_IJSF_SB_EEEEEEEvNS4_8identityESX_S17_vS18_EENS_8epilogue10collective18CollectiveEpilogueINS1A_23Sm100TmaWarpSpecializedILi1ELi1ELi64ELb0ELb0EEEJSG_NS5_IJNSQ_ISE_SB_EENSQ_ISF_SB_EEEEEaSH_aSH_NS1A_6fusion15FusionCallbacksIS1E_NS1I_17LinearCombinationIaiaiLNS_15FloatRoundStyleE2EEESG_S1H_JEEENS4_5SM1004TMEM4LOAD26SM100_TMEM_LOAD_32dp32b64xESX_S17_NS4_39AutoVectorizingCopyWithAssumedAlignmentILi128EEENS4_14SM90_TMA_STOREES17_S1T_S1T_EEEvvEEEEvNT_6ParamsE,@"STO_CUDA_ENTRY STV_DEFAULT"
_ZN7cutlass13device_kernelINS_4gemm6kernel13GemmUniversalIN4cute5tupleIJiiiiEEENS1_10collective13CollectiveMmaINS1_35MainloopSm100TmaUmmaWarpSpecializedILi3ELi2ELi4ENS5_IJNS4_1CILi1EEESB_SB_EEEEENS5_IJNSA_ILi128EEENSA_ILi64EEESF_EEEaNS5_IJlSB_lEEEaSH_NS4_8TiledMMAINS4_8MMA_AtomIJNS4_15SM100_MMA_S8_SSIaaiLi128ELi64ELNS4_4UMMA5MajorE0ELSM_0ELNSL_8SaturateE0EEEEEENS4_6LayoutISC_NS5_IJNSA_ILi0EEESR_SR_EEEEENS5_IJNS4_10UnderscoreESU_SU_EEEEENS4_13SM90_TMA_LOADENS4_14ComposedLayoutINS4_7SwizzleILi2ELi4ELi3EEENS4_18smem_ptr_flag_bitsILi8EEENSQ_INS5_IJNSA_ILi8EEESF_EEENS5_IJSF_SB_EEEEEEEvNS4_8identityESX_S17_vS18_EENS_8epilogue10collective18CollectiveEpilogueINS1A_23Sm100TmaWarpSpecializedILi1ELi1ELi64ELb0ELb0EEEJSG_NS5_IJNSQ_ISE_SB_EENSQ_ISF_SB_EEEEEaSH_aSH_NS1A_6fusion15FusionCallbacksIS1E_NS1I_17LinearCombinationIaiaiLNS_15FloatRoundStyleE2EEESG_S1H_JEEENS4_5SM1004TMEM4LOAD26SM100_TMEM_LOAD_32dp32b64xESX_S17_NS4_39AutoVectorizingCopyWithAssumedAlignmentILi128EEENS4_14SM90_TMA_STOREES17_S1T_S1T_EEEvvEEEEvNT_6ParamsE:
[----:B------:R-:W1:Y:S01]  /*0000*/  LDC R1, c[0x0][0x37c] ;  /* 0x0000df00ff017b82 */ /* 0x000e620000000800 */
[----:B------:R-:W2:Y:S01]  /*0010*/  S2R R176, SR_TID.X ;  /* 0x0000000000b07919 */ /* 0x000ea20000002100 */
[----:B------:R-:W3:Y:S01]  /*0020*/  LDCU.64 UR4, c[0x0][0x890] ;  /* 0x00011200ff0477ac */ /* 0x000ee20008000a00 */
[----:B------:R-:W-:Y:S02]  /*0030*/  PRMT R168, RZ, 0x7610, R168 ;  /* 0x00007610ffa87816 */ /* 0x000fe400000000a8 */
[----:B------:R-:W-:Y:S01]  /*0040*/  ELECT P5, URZ, PT ;  /* 0x0000000000ff782f */ /* 0x000fe200038a0000 */
[----:B------:R-:W4:Y:S01]  /*0050*/  LDCU.64 UR40, c[0x0][0x358] ;  /* 0x00006b00ff2877ac */ /* 0x000f220008000a00 */
[----:B---3--:R-:W-:-:S04]  /*0060*/  UISETP.NE.U32.AND UP0, UPT, UR4, URZ, UPT ;  /* 0x000000ff0400728c */ /* 0x008fc8000bf05070 */
[----:B------:R-:W-:Y:S01]  /*0070*/  UISETP.NE.AND.EX UP0, UPT, UR5, URZ, UPT, UP0 ;  /* 0x000000ff0500728c */ /* 0x000fe2000bf05300 */
[----:B--2---:R-:W-:-:S05]  /*0080*/  SHF.R.U32.HI R181, RZ, 0x5, R176 ;  /* 0x00000005ffb57819 */ /* 0x004fca00000116b0 */
[----:B------:R-:W2:Y:S02]  /*0090*/  SHFL.IDX PT, R0, R181, RZ, 0x1f ;  /* 0x00001fffb5007589 */ /* 0x000ea400000e0000 */
[----:B--2---:R-:W-:Y:S01]  /*00a0*/  R2UR UR8, R0 ;  /* 0x00000000000872ca */ /* 0x004fe200000e0000 */
[----:B-1--4-:R-:W-:-:S14]  /*00b0*/  BRA.U UP0, `(.L_x_0) ;  /* 0x00000001002c7547 */ /* 0x012fdc000b800000 */
[----:B------:R-:W1:Y:S02]  /*00c0*/  LDCU.64 UR6, c[0x0][0x888] ;  /* 0x00011100ff0677ac */ /* 0x000e640008000a00 */
[----:B-1----:R-:W-:-:S04]  /*00d0*/  UISETP.NE.U32.AND UP0, UPT, UR6, URZ, UPT ;  /* 0x000000ff0600728c */ /* 0x002fc8000bf05070 */
[----:B------:R-:W-:-:S09]  /*00e0*/  UISETP.NE.AND.EX UP0, UPT, UR7, URZ, UPT, UP0 ;  /* 0x000000ff0700728c */ /* 0x000fd2000bf05300 */
[----:B------:R-:W-:Y:S05]  /*00f0*/  BRA.U !UP0, `(.L_x_1) ;  /* 0x0000000108107547 */ /* 0x000fea000b800000 */
[----:B------:R-:W1:Y:S02]  /*0100*/  LDC.64 R80, c[0x0][0x888] ;  /* 0x00022200ff507b82 */ /* 0x000e640000000a00 */
[----:B-1----:R1:W5:Y:S01]  /*0110*/  LDG.E R80, desc[UR40][R80.64] ;  /* 0x0000002850507981 */ /* 0x002362000c1e1900 */
[----:B------:R-:W-:Y:S01]  /*0120*/  HFMA2 R168, -RZ, RZ, 0, 5.9604644775390625e-08 ;  /* 0x00000001ffa87431 */ /* 0x000fe200000001ff */
[----:B------:R-:W-:Y:S05]  /*0130*/  BRA `(.L_x_0) ;  /* 0x00000000000c7947 */ /* 0x000fea0003800000 */
.L_x_1:
[----:B------:R-:W1:Y:S01]  /*0140*/  LDCU UR6, c[0x0][0x880] ;  /* 0x00011000ff0677ac */ /* 0x000e620008000800 */
[----:B------:R-:W-:Y:S01]  /*0150*/  HFMA2 R168, -RZ, RZ, 0, 5.9604644775390625e-08 ;  /* 0x00000001ffa87431 */ /* 0x000fe200000001ff */
[----:B-1----:R-:W-:-:S07]  /*0160*/  MOV R80, UR6 ;  /* 0x0000000600507c02 */ /* 0x002fce0008000f00 */
.L_x_0:
[----:B------:R-:W2:Y:S02]  /*0170*/  LDCU.64 UR6, c[0x0][0x8b0] ;  /* 0x00011600ff0677ac */ /* 0x000ea40008000a00 */
[----:B--2---:R-:W-:-:S04]  /*0180*/  UISETP.NE.U32.AND UP0, UPT, UR6, URZ, UPT ;  /* 0x000000ff0600728c */ /* 0x004fc8000bf05070 */
[----:B------:R-:W-:-:S09]  /*0190*/  UISETP.NE.AND.EX UP0, UPT, UR7, URZ, UPT, UP0 ;  /* 0x000000ff0700728c */ /* 0x000fd2000bf05300 */
[----:B------:R-:W-:Y:S05]  /*01a0*/  BRA.U UP0, `(.L_x_2) ;  /* 0x0000000100247547 */ /* 0x000fea000b800000 */
[----:B------:R-:W2:Y:S02]  /*01b0*/  LDCU.64 UR6, c[0x0][0x8a8] ;  /* 0x00011500ff0677ac */ /* 0x000ea40008000a00 */
[----:B--2---:R-:W-:-:S04]  /*01c0*/  UISETP.NE.U32.AND UP0, UPT, UR6, URZ, UPT ;  /* 0x000000ff0600728c */ /* 0x004fc8000bf05070 */
[----:B------:R-:W-:-:S09]  /*01d0*/  UISETP.NE.AND.EX UP0, UPT, UR7, URZ, UPT, UP0 ;  /* 0x000000ff0700728c */ /* 0x000fd2000bf05300 */
[----:B------:R-:W-:Y:S05]  /*01e0*/  BRA.U !UP0, `(.L_x_3) ;  /* 0x00000001080c7547 */ /* 0x000fea000b800000 */
[----:B------:R-:W2:Y:S02]  /*01f0*/  LDC.64 R78, c[0x0][0x8a8] ;  /* 0x00022a00ff4e7b82 */ /* 0x000ea40000000a00 */
[----:B--2---:R2:W5:Y:S01]  /*0200*/  LDG.E R78, desc[UR40][R78.64] ;  /* 0x000000284e4e7981 */ /* 0x004562000c1e1900 */
[----:B------:R-:W-:Y:S05]  /*0210*/  BRA `(.L_x_2) ;  /* 0x0000000000087947 */ /* 0x000fea0003800000 */
.L_x_3:
[----:B------:R-:W2:Y:S02]  /*0220*/  LDCU UR6, c[0x0][0x8a0] ;  /* 0x00011400ff0677ac */ /* 0x000ea40008000800 */
[----:B--2---:R-:W-:Y:S02]  /*0230*/  MOV R78, UR6 ;  /* 0x00000006004e7c02 */ /* 0x004fe40008000f00 */
.L_x_2:
[----:B------:R-:W-:Y:S01]  /*0240*/  IMAD.U32 R0, RZ, RZ, UR8 ;  /* 0x00000008ff007e24 */ /* 0x000fe2000f8e00ff */
[----:B------:R-:W-:Y:S04]  /*0250*/  BSSY.RECONVERGENT B0, `(.L_x_4) ;  /* 0x000000c000007945 */ /* 0x000fe80003800200 */
[C---:B------:R-:W-:Y:S02]  /*0260*/  ISETP.NE.OR P1, PT, R0.reuse, 0x1, !P5 ;  /* 0x000000010000780c */ /* 0x040fe40006f25670 */
[----:B------:R-:W-:-:S11]  /*0270*/  ISETP.NE.OR P0, PT, R0, 0x3, !P5 ;  /* 0x000000030000780c */ /* 0x000fd60006f05670 */
[----:B------:R-:W-:Y:S05]  /*0280*/  @P1 BRA `(.L_x_5) ;  /* 0x0000000000201947 */ /* 0x000fea0003800000 */
[----:B------:R-:W3:Y:S02]  /*0290*/  LDCU.64 UR6, c[0x0][0x348] ;  /* 0x00006900ff0677ac */ /* 0x000ee40008000a00 */
[----:B---3--:R-:W-:Y:S02]  /*02a0*/  UIADD3 UR10, UP1, UPT, UR6, 0x80, URZ ;  /* 0x00000080060a7890 */ /* 0x008fe4000ff3e0ff */
[----:B------:R-:W-:Y:S02]  /*02b0*/  UIADD3 UR6, UP0, UPT, UR6, 0x180, URZ ;  /* 0x0000018006067890 */ /* 0x000fe4000ff1e0ff */
[----:B------:R-:W-:Y:S02]  /*02c0*/  UIADD3.X UR11, UPT, UPT, URZ, UR7, URZ, UP1, !UPT ;  /* 0x00000007ff0b7290 */ /* 0x000fe40008ffe4ff */
[----:B------:R-:W-:-:S07]  /*02d0*/  UIADD3.X UR7, UPT, UPT, URZ, UR7, URZ, UP0, !UPT ;  /* 0x00000007ff077290 */ /* 0x000fce00087fe4ff */
[----:B------:R3:W-:Y:S02]  /*02e0*/  UTMACCTL.PF [UR10] ;  /* 0x000000000a0079b9 */ /* 0x0007e40008040000 */
[----:B------:R3:W-:Y:S02]  /*02f0*/  UTMACCTL.PF [UR6] ;  /* 0x00000000060079b9 */ /* 0x0007e40008040000 */
[----:B---3--:R-:W-:Y:S01]  /*0300*/  NOP ;  /* 0x0000000000007918 */ /* 0x008fe20000000000 */
.L_x_5:
[----:B------:R-:W-:Y:S05]  /*0310*/  BSYNC.RECONVERGENT B0 ;  /* 0x0000000000007941 */ /* 0x000fea0003800200 */
.L_x_4:
[----:B------:R-:W-:Y:S04]  /*0320*/  BSSY.RECONVERGENT B0, `(.L_x_6) ;  /* 0x000000a000007945 */ /* 0x000fe80003800200 */
        /* <DEDUP_REMOVED lines=9> */
.L_x_7:
[----:B------:R-:W-:Y:S05]  /*03c0*/  BSYNC.RECONVERGENT B0 ;  /* 0x0000000000007941 */ /* 0x000fea0003800200 */
.L_x_6:
[----:B------:R-:W3:Y:S01]  /*03d0*/  LDCU.64 UR6, c[0x0][0x888] ;  /* 0x00011100ff0677ac */ /* 0x000ee20008000a00 */
[----:B------:R-:W-:Y:S02]  /*03e0*/  UISETP.EQ.U32.AND UP1, UPT, UR4, URZ, UPT ;  /* 0x000000ff0400728c */ /* 0x000fe4000bf22070 */
[----:B------:R-:W-:Y:S02]  /*03f0*/  UPLOP3.LUT UP2, UPT, UPT, UPT, UPT, 0x80, 0x8 ;  /* 0x000000000008789c */ /* 0x000fe40003f4f070 */
[----:B---3--:R-:W-:-:S04]  /*0400*/  UISETP.NE.U32.AND UP0, UPT, UR6, URZ, UPT ;  /* 0x000000ff0600728c */ /* 0x008fc8000bf05070 */
[----:B------:R-:W-:-:S04]  /*0410*/  UISETP.NE.AND.EX UP0, UPT, UR7, URZ, UPT, UP0 ;  /* 0x000000ff0700728c */ /* 0x000fc8000bf05300 */
[----:B------:R-:W-:-:S04]  /*0420*/  UISETP.EQ.OR.EX UP3, UPT, UR5, URZ, !UP0, UP1 ;  /* 0x000000ff0500728c */ /* 0x000fc8000c762710 */
[----:B------:R-:W-:-:S05]  /*0430*/  UP2UR UR44, UPR, URZ, 0x8 ;  /* 0x00000008ff2c7883 */ /* 0x000fca0008000000 */
[----:B------:R-:W-:Y:S07]  /*0440*/  BRA.U !UP3, `(.L_x_8) ;  /* 0x000000010b207547 */ /* 0x000fee000b800000 */
[----:B-----5:R-:W-:Y:S01]  /*0450*/  R2UR UR6, R80 ;  /* 0x00000000500672ca */ /* 0x020fe200000e0000 */
[----:B------:R-:W-:Y:S02]  /*0460*/  UISETP.NE.U32.AND UP2, UPT, UR4, URZ, UPT ;  /* 0x000000ff0400728c */ /* 0x000fe4000bf45070 */
[----:B------:R-:W-:Y:S02]  /*0470*/  USEL UR4, URZ, 0xffffffff, UP0 ;  /* 0xffffffffff047887 */ /* 0x000fe40008000000 */
[----:B------:R-:W-:-:S08]  /*0480*/  UISETP.NE.AND.EX UP2, UPT, UR5, URZ, UPT, UP2 ;  /* 0x000000ff0500728c */ /* 0x000fd0000bf45320 */
[----:B------:R-:W-:-:S04]  /*0490*/  UISETP.NE.AND UP1, UPT, UR6, URZ, UPT ;  /* 0x000000ff0600728c */ /* 0x000fc8000bf25270 */
[----:B------:R-:W-:-:S04]  /*04a0*/  @!UP2 USEL UR4, URZ, 0xffffffff, UP1 ;  /* 0xffffffffff04a887 */ /* 0x000fc80008800000 */
[----:B------:R-:W-:-:S04]  /*04b0*/  ULOP3.LUT UR4, UR4, 0x1, URZ, 0xc0, !UPT ;  /* 0x0000000104047892 */ /* 0x000fc8000f8ec0ff */
[----:B------:R-:W-:-:S11]  /*04c0*/  UISETP.NE.U32.AND UP2, UPT, UR4, 0x1, UPT ;  /* 0x000000010400788c */ /* 0x000fd6000bf45070 */
.L_x_8:
[----:B------:R-:W3:Y:S01]  /*04d0*/  SHFL.IDX PT, R2, R181, RZ, 0x1f ;  /* 0x00001fffb5027589 */ /* 0x000ee200000e0000 */
[----:B------:R-:W-:-:S04]  /*04e0*/  UISETP.NE.AND UP1, UPT, UR8, 0x2, UPT ;  /* 0x000000020800788c */ /* 0x000fc8000bf25270 */
[----:B------:R-:W-:Y:S01]  /*04f0*/  USEL UR13, URZ, 0x1, UP1 ;  /* 0x00000001ff0d7887 */ /* 0x000fe20008800000 */
[----:B---3--:R-:W-:-:S13]  /*0500*/  ISETP.NE.AND P0, PT, R2, RZ, PT ;  /* 0x000000ff0200720c */ /* 0x008fda0003f05270 */
[----:B------:R-:W-:Y:S05]  /*0510*/  @P0 BRA `(.L_x_9) ;  /* 0x0000000000400947 */ /* 0x000fea0003800000 */
[----:B------:R-:W3:Y:S01]  /*0520*/  S2UR UR5, SR_CgaCtaId ;  /* 0x00000000000579c3 */ /* 0x000ee20000008800 */
[----:B------:R-:W-:Y:S01]  /*0530*/  UMOV UR6, 0x400 ;  /* 0x0000040000067882 */ /* 0x000fe20000000000 */
[----:B------:R-:W-:Y:S01]  /*0540*/  UMOV UR4, 0x1 ;  /* 0x0000000100047882 */ /* 0x000fe20000000000 */
[----:B------:R-:W-:Y:S01]  /*0550*/  ELECT P0, URZ, PT ;  /* 0x0000000000ff782f */ /* 0x000fe20003800000 */
[----:B---3--:R-:W-:Y:S02]  /*0560*/  ULEA UR5, UR5, UR6, 0x18 ;  /* 0x0000000605057291 */ /* 0x008fe4000f8ec0ff */
[----:B------:R-:W-:-:S04]  /*0570*/  UIADD3 UR6, UPT, UPT, -UR4, 0x100000, URZ ;  /* 0x0010000004067890 */ /* 0x000fc8000fffe1ff */
[----:B------:R-:W-:Y:S02]  /*0580*/  USHF.L.U32 UR7, UR6, 0xb, URZ ;  /* 0x0000000b06077899 */ /* 0x000fe400080006ff */
[----:B------:R-:W-:Y:S01]  /*0590*/  USHF.L.U32 UR6, UR6, 0x1, URZ ;  /* 0x0000000106067899 */ /* 0x000fe200080006ff */
[----:B------:R-:W3:Y:S11]  /*05a0*/  FENCE.VIEW.ASYNC.S ;  /* 0x00000000000073c6 */ /* 0x000ef60000000000 */
[----:B---3--:R3:W4:Y:S01]  /*05b0*/  SYNCS.EXCH.64 URZ, [UR5], UR6 ;  /* 0x0000000605ff75b2 */ /* 0x0087220008000100 */
[----:B------:R3:W1:Y:S01]  /*05c0*/  SYNCS.EXCH.64 URZ, [UR5+0x18], UR6 ;  /* 0x0000180605ff75b2 */ /* 0x0006620008000100 */
[----:B------:R3:W1:Y:S01]  /*05d0*/  SYNCS.EXCH.64 URZ, [UR5+0x8], UR6 ;  /* 0x0000080605ff75b2 */ /* 0x0006620008000100 */
[----:B------:R3:W1:Y:S01]  /*05e0*/  SYNCS.EXCH.64 URZ, [UR5+0x20], UR6 ;  /* 0x0000200605ff75b2 */ /* 0x0006620008000100 */
[----:B------:R3:W1:Y:S01]  /*05f0*/  SYNCS.EXCH.64 URZ, [UR5+0x10], UR6 ;  /* 0x0000100605ff75b2 */ /* 0x0006620008000100 */
[----:B------:R3:W1:Y:S01]  /*0600*/  SYNCS.EXCH.64 URZ, [UR5+0x28], UR6 ;  /* 0x0000280605ff75b2 */ /* 0x0006620008000100 */
[----:B------:R-:W-:Y:S01]  /*0610*/  NOP ;  /* 0x0000000000007918 */ /* 0x000fe20000000000 */
.L_x_9:
[----:B------:R-:W2:Y:S01]  /*0620*/  SHFL.IDX PT, R2, R181, RZ, 0x1f ;  /* 0x00001fffb5027589 */ /* 0x000ea200000e0000 */
[----:B------:R-:W-:Y:S01]  /*0630*/  NOP ;  /* 0x0000000000007918 */ /* 0x000fe20000000000 */
[----:B--2---:R-:W-:-:S13]  /*0640*/  ISETP.NE.AND P0, PT, R2, 0x1, PT ;  /* 0x000000010200780c */ /* 0x004fda0003f05270 */
[----:B------:R-:W-:Y:S05]  /*0650*/  @P0 BRA `(.L_x_10) ;  /* 0x0000000000400947 */ /* 0x000fea0003800000 */
[----:B---3--:R-:W2:Y:S01]  /*0660*/  S2UR UR6, SR_CgaCtaId ;  /* 0x00000000000679c3 */ /* 0x008ea20000008800 */
[----:B------:R-:W-:Y:S01]  /*0670*/  UMOV UR7, 0x400 ;  /* 0x0000040000077882 */ /* 0x000fe20000000000 */
[----:B------:R-:W-:Y:S01]  /*0680*/  UMOV UR5, 0x20 ;  /* 0x0000002000057882 */ /* 0x000fe20000000000 */
[----:B------:R-:W-:Y:S01]  /*0690*/  UMOV UR4, 0x80 ;  /* 0x0000008000047882 */ /* 0x000fe20000000000 */
[----:B------:R-:W-:-:S04]  /*06a0*/  UIADD3 UR10, UPT, UPT, -UR5, 0x100000, URZ ;  /* 0x00100000050a7890 */ /* 0x000fc8000fffe1ff */
[----:B------:R-:W-:Y:S02]  /*06b0*/  USHF.L.U32 UR11, UR10, 0xb, URZ ;  /* 0x0000000b0a0b7899 */ /* 0x000fe400080006ff */
[----:B------:R-:W-:Y:S02]  /*06c0*/  USHF.L.U32 UR10, UR10, 0x1, URZ ;  /* 0x000000010a0a7899 */ /* 0x000fe400080006ff */
[----:B------:R-:W-:-:S04]  /*06d0*/  UIADD3 UR4, UPT, UPT, -UR4, 0x100000, URZ ;  /* 0x0010000004047890 */ /* 0x000fc8000fffe1ff */
[----:B------:R-:W-:Y:S02]  /*06e0*/  USHF.L.U32 UR5, UR4, 0xb, URZ ;  /* 0x0000000b04057899 */ /* 0x000fe400080006ff */
[----:B------:R-:W-:Y:S01]  /*06f0*/  USHF.L.U32 UR4, UR4, 0x1, URZ ;  /* 0x0000000104047899 */ /* 0x000fe200080006ff */
[----:B------:R-:W-:Y:S01]  /*0700*/  ELECT P0, URZ, PT ;  /* 0x0000000000ff782f */ /* 0x000fe20003800000 */
[----:B--2---:R-:W-:Y:S01]  /*0710*/  ULEA UR6, UR6, UR7, 0x18 ;  /* 0x0000000706067291 */ /* 0x004fe2000f8ec0ff */
[----:B------:R-:W2:Y:S11]  /*0720*/  FENCE.VIEW.ASYNC.S ;  /* 0x00000000000073c6 */ /* 0x000eb60000000000 */
[----:B--2---:R2:W3:Y:S01]  /*0730*/  SYNCS.EXCH.64 URZ, [UR6+0x30], UR10 ;  /* 0x0000300a06ff75b2 */ /* 0x0044e20008000100 */
[----:B------:R2:W1:Y:S01]  /*0740*/  SYNCS.EXCH.64 URZ, [UR6+0x38], UR4 ;  /* 0x0000380406ff75b2 */ /* 0x0004620008000100 */
[----:B------:R-:W-:Y:S01]  /*0750*/  NOP ;  /* 0x0000000000007918 */ /* 0x000fe20000000000 */
.L_x_10:
[----:B------:R-:W4:Y:S01]  /*0760*/  SHFL.IDX PT, R2, R181, RZ, 0x1f ;  /* 0x00001fffb5027589 */ /* 0x000f2200000e0000 */
[----:B------:R-:W-:Y:S01]  /*0770*/  NOP ;  /* 0x0000000000007918 */ /* 0x000fe20000000000 */
[----:B----4-:R-:W-:-:S13]  /*0780*/  ISETP.NE.AND P0, PT, R2, 0x3, PT ;  /* 0x000000030200780c */ /* 0x010fda0003f05270 */
[----:B------:R-:W-:Y:S05]  /*0790*/  @P0 BRA `(.L_x_11) ;  /* 0x0000000000300947 */ /* 0x000fea0003800000 */
[----:B--23--:R-:W2:Y:S01]  /*07a0*/  S2UR UR5, SR_CgaCtaId ;  /* 0x00000000000579c3 */ /* 0x00cea20000008800 */
[----:B------:R-:W-:Y:S01]  /*07b0*/  UMOV UR6, 0x400 ;  /* 0x0000040000067882 */ /* 0x000fe20000000000 */
[----:B------:R-:W-:Y:S01]  /*07c0*/  UMOV UR4, 0x20 ;  /* 0x0000002000047882 */ /* 0x000fe20000000000 */
[----:B------:R-:W-:Y:S01]  /*07d0*/  ELECT P0, URZ, PT ;  /* 0x0000000000ff782f */ /* 0x000fe20003800000 */
[----:B--2---:R-:W-:Y:S02]  /*07e0*/  ULEA UR5, UR5, UR6, 0x18 ;  /* 0x0000000605057291 */ /* 0x004fe4000f8ec0ff */
[----:B------:R-:W-:-:S04]  /*07f0*/  UIADD3 UR6, UPT, UPT, -UR4, 0x100000, URZ ;  /* 0x0010000004067890 */ /* 0x000fc8000fffe1ff */
[----:B------:R-:W-:Y:S02]  /*0800*/  USHF.L.U32 UR7, UR6, 0xb, URZ ;  /* 0x0000000b06077899 */ /* 0x000fe400080006ff */
[----:B------:R-:W-:Y:S01]  /*0810*/  USHF.L.U32 UR6, UR6, 0x1, URZ ;  /* 0x0000000106067899 */ /* 0x000fe200080006ff */
[----:B------:R-:W2:Y:S11]  /*0820*/  FENCE.VIEW.ASYNC.S ;  /* 0x00000000000073c6 */ /* 0x000eb60000000000 */
[----:B--2---:R4:W2:Y:S01]  /*0830*/  SYNCS.EXCH.64 URZ, [UR5+0x40], UR6 ;  /* 0x0000400605ff75b2 */ /* 0x0048a20008000100 */
[----:B------:R4:W3:Y:S02]  /*0840*/  SYNCS.EXCH.64 URZ, [UR5+0x48], UR6 ;  /* 0x0000480605ff75b2 */ /* 0x0008e40008000100 */
[----:B----4-:R-:W-:Y:S01]  /*0850*/  NOP ;  /* 0x0000000000007918 */ /* 0x010fe20000000000 */
.L_x_11:
[----:B------:R-:W4:Y:S01]  /*0860*/  SHFL.IDX PT, R2, R181, RZ, 0x1f ;  /* 0x00001fffb5027589 */ /* 0x000f2200000e0000 */
[----:B------:R-:W-:Y:S01]  /*0870*/  NOP ;  /* 0x0000000000007918 */ /* 0x000fe20000000000 */
[----:B----4-:R-:W-:-:S13]  /*0880*/  ISETP.NE.AND P0, PT, R2, 0x4, PT ;  /* 0x000000040200780c */ /* 0x010fda0003f05270 */
[----:B------:R-:W-:Y:S05]  /*0890*/  @P0 BRA `(.L_x_12) ;  /* 0x00000000004c0947 */ /* 0x000fea0003800000 */
[----:B--23--:R-:W2:Y:S01]  /*08a0*/  S2UR UR5, SR_CgaCtaId ;  /* 0x00000000000579c3 */ /* 0x00cea20000008800 */
[----:B------:R-:W-:Y:S01]  /*08b0*/  UMOV UR7, 0x100 ;  /* 0x0000010000077882 */ /* 0x000fe20000000000 */
[----:B------:R-:W-:Y:S01]  /*08c0*/  UMOV UR6, 0x400 ;  /* 0x0000040000067882 */ /* 0x000fe20000000000 */
[----:B------:R-:W-:Y:S01]  /*08d0*/  USEL UR7, UR7, 0xe0, UP2 ;  /* 0x000000e007077887 */ /* 0x000fe20009000000 */
[----:B------:R-:W-:Y:S01]  /*08e0*/  UMOV UR4, 0x1 ;  /* 0x0000000100047882 */ /* 0x000fe20000000000 */
[----:B------:R-:W-:Y:S01]  /*08f0*/  ELECT P0, URZ, PT ;  /* 0x0000000000ff782f */ /* 0x000fe20003800000 */
[----:B------:R-:W-:-:S04]  /*0900*/  UIADD3 UR10, UPT, UPT, -UR4, 0x100000, URZ ;  /* 0x00100000040a7890 */ /* 0x000fc8000fffe1ff */
[----:B------:R-:W-:Y:S02]  /*0910*/  USHF.L.U32 UR11, UR10, 0xb, URZ ;  /* 0x0000000b0a0b7899 */ /* 0x000fe400080006ff */
[----:B------:R-:W-:Y:S02]  /*0920*/  USHF.L.U32 UR10, UR10, 0x1, URZ ;  /* 0x000000010a0a7899 */ /* 0x000fe400080006ff */
[----:B--2---:R-:W-:Y:S02]  /*0930*/  ULEA UR5, UR5, UR6, 0x18 ;  /* 0x0000000605057291 */ /* 0x004fe4000f8ec0ff */
[----:B------:R-:W-:-:S04]  /*0940*/  UIADD3 UR6, UPT, UPT, -UR7, 0x100000, URZ ;  /* 0x0010000007067890 */ /* 0x000fc8000fffe1ff */
[----:B------:R-:W-:Y:S02]  /*0950*/  USHF.L.U32 UR7, UR6, 0xb, URZ ;  /* 0x0000000b06077899 */ /* 0x000fe400080006ff */
[----:B------:R-:W-:Y:S01]  /*0960*/  USHF.L.U32 UR6, UR6, 0x1, URZ ;  /* 0x0000000106067899 */ /* 0x000fe200080006ff */
[----:B------:R-:W2:Y:S03]  /*0970*/  FENCE.VIEW.ASYNC.S ;  /* 0x00000000000073c6 */ /* 0x000ea60000000000 */
[----:B--2---:R4:W2:Y:S08]  /*0980*/  SYNCS.EXCH.64 URZ, [UR5+0x50], UR10 ;  /* 0x0000500a05ff75b2 */ /* 0x0048b00008000100 */
[----:B------:R4:W3:Y:S01]  /*0990*/  SYNCS.EXCH.64 URZ, [UR5+0x60], UR6 ;  /* 0x0000600605ff75b2 */ /* 0x0008e20008000100 */
[----:B------:R4:W1:Y:S01]  /*09a0*/  SYNCS.EXCH.64 URZ, [UR5+0x58], UR10 ;  /* 0x0000580a05ff75b2 */ /* 0x0008620008000100 */
[----:B------:R4:W1:Y:S02]  /*09b0*/  SYNCS.EXCH.64 URZ, [UR5+0x68], UR6 ;  /* 0x0000680605ff75b2 */ /* 0x0008640008000100 */
[----:B----4-:R-:W-:Y:S01]  /*09c0*/  NOP ;  /* 0x0000000000007918 */ /* 0x010fe20000000000 */
.L_x_12:
[----:B------:R-:W4:Y:S01]  /*09d0*/  SHFL.IDX PT, R2, R181, RZ, 0x1f ;  /* 0x00001fffb5027589 */ /* 0x000f2200000e0000 */
[----:B------:R-:W-:Y:S01]  /*09e0*/  NOP ;  /* 0x0000000000007918 */ /* 0x000fe20000000000 */
[----:B----4-:R-:W-:-:S13]  /*09f0*/  ISETP.NE.AND P0, PT, R2, 0x5, PT ;  /* 0x000000050200780c */ /* 0x010fda0003f05270 */
[----:B------:R-:W-:Y:S05]  /*0a00*/  @P0 BRA `(.L_x_13) ;  /* 0x0000000000580947 */ /* 0x000fea0003800000 */
[----:B--23--:R-:W2:Y:S01]  /*0a10*/  S2UR UR6, SR_CgaCtaId ;  /* 0x00000000000679c3 */ /* 0x00cea20000008800 */
        /* <DEDUP_REMOVED lines=12> */
[----:B--2---:R4:W2:Y:S01]  /*0ae0*/  SYNCS.EXCH.64 URZ, [UR6+0x70], UR10 ;  /* 0x0000700a06ff75b2 */ /* 0x0048a20008000100 */
[----:B------:R4:W3:Y:S01]  /*0af0*/  SYNCS.EXCH.64 URZ, [UR6+0x90], UR4 ;  /* 0x0000900406ff75b2 */ /* 0x0008e20008000100 */
[----:B------:R4:W1:Y:S01]  /*0b00*/  SYNCS.EXCH.64 URZ, [UR6+0x78], UR10 ;  /* 0x0000780a06ff75b2 */ /* 0x0008620008000100 */
[----:B------:R4:W1:Y:S01]  /*0b10*/  SYNCS.EXCH.64 URZ, [UR6+0x98], UR4 ;  /* 0x0000980406ff75b2 */ /* 0x0008620008000100 */
[----:B------:R4:W1:Y:S01]  /*0b20*/  SYNCS.EXCH.64 URZ, [UR6+0x80], UR10 ;  /* 0x0000800a06ff75b2 */ /* 0x0008620008000100 */
[----:B------:R4:W1:Y:S01]  /*0b30*/  SYNCS.EXCH.64 URZ, [UR6+0xa0], UR4 ;  /* 0x0000a00406ff75b2 */ /* 0x0008620008000100 */
[----:B------:R4:W1:Y:S01]  /*0b40*/  SYNCS.EXCH.64 URZ, [UR6+0x88], UR10 ;  /* 0x0000880a06ff75b2 */ /* 0x0008620008000100 */
[----:B------:R4:W1:Y:S02]  /*0b50*/  SYNCS.EXCH.64 URZ, [UR6+0xa8], UR4 ;  /* 0x0000a80406ff75b2 */ /* 0x0008640008000100 */
[----:B----4-:R-:W-:Y:S01]  /*0b60*/  NOP ;  /* 0x0000000000007918 */ /* 0x010fe20000000000 */
.L_x_13:
        /* <DEDUP_REMOVED lines=14> */
[----:B------:R4:W3:Y:S01]  /*0c50*/  SYNCS.EXCH.64 URZ, [UR5+0xc0], UR6 ;  /* 0x0000c00605ff75b2 */ /* 0x0008e20008000100 */
[----:B------:R4:W1:Y:S01]  /*0c60*/  SYNCS.EXCH.64 URZ, [UR5+0xb8], UR6 ;  /* 0x0000b80605ff75b2 */ /* 0x0008620008000100 */
[----:B------:R4:W1:Y:S02]  /*0c70*/  SYNCS.EXCH.64 URZ, [UR5+0xc8], UR6 ;  /* 0x0000c80605ff75b2 */ /* 0x0008640008000100 */
[----:B----4-:R-:W-:Y:S01]  /*0c80*/  NOP ;  /* 0x0000000000007918 */ /* 0x010fe20000000000 */
.L_x_14:
[----:B--23--:R-:W2:Y:S01]  /*0c90*/  S2UR UR5, SR_CTAID.X ;  /* 0x00000000000579c3 */ /* 0x00cea20000002500 */
[----:B------:R-:W-:-:S05]  /*0ca0*/  CS2R.32 R167, SR_CgaSize ;  /* 0x0000000000a77805 */ /* 0x000fca0000008a00 */
[----:B------:R-:W-:-:S05]  /*0cb0*/  IMAD R167, R167, -0xa0, RZ ;  /* 0xffffff60a7a77824 */ /* 0x000fca00078e02ff */
[----:B------:R-:W-:-:S14]  /*0cc0*/  R2UR UR7, R167 ;  /* 0x00000000a70772ca */ /* 0x000fdc00000e0000 */
[----:B------:R-:W3:Y:S01]  /*0cd0*/  LDCU UR7, c[0x0][UR7+0x2b0] ;  /* 0x00005600070777ac */ /* 0x000ee20008000800 */
[----:B------:R-:W-:Y:S01]  /*0ce0*/  NOP ;  /* 0x0000000000007918 */ /* 0x000fe20000000000 */
[----:B------:R-:W-:-:S05]  /*0cf0*/  CS2R.32 R167, SR_CgaSize ;  /* 0x0000000000a77805 */ /* 0x000fca0000008a00 */
[----:B------:R-:W-:-:S05]  /*0d00*/  IMAD R167, R167, -0xa0, RZ ;  /* 0xffffff60a7a77824 */ /* 0x000fca00078e02ff */
[----:B------:R-:W-:-:S14]  /*0d10*/  R2UR UR6, R167 ;  /* 0x00000000a70672ca */ /* 0x000fdc00000e0000 */
[----:B------:R-:W4:Y:S01]  /*0d20*/  LDCU UR6, c[0x0][UR6+0x2b4] ;  /* 0x00005680060677ac */ /* 0x000f220008000800 */
[----:B------:R-:W1:Y:S08]  /*0d30*/  S2UR UR4, SR_CTAID.Y ;  /* 0x00000000000479c3 */ /* 0x000e700000002600 */
[----:B------:R-:W4:Y:S01]  /*0d40*/  LDC R9, c[0x0][0xb24] ;  /* 0x0002c900ff097b82 */ /* 0x000f220000000800 */
[----:B--2---:R-:W-:-:S02]  /*0d50*/  I2FP.F32.U32 R4, UR5 ;  /* 0x0000000500047c45 */ /* 0x004fc40008201000 */
[----:B------:R-:W-:-:S05]  /*0d60*/  CS2R.32 R5, SR_CgaSize ;  /* 0x0000000000057805 */ /* 0x000fca0000008a00 */
[----:B------:R-:W-:-:S06]  /*0d70*/  IMAD R5, R5, -0xa0, RZ ;  /* 0xffffff6005057824 */ /* 0x000fcc00078e02ff */
[----:B------:R-:W2:Y:S01]  /*0d80*/  LDC R5, c[0x0][R5+0x2a0] ;  /* 0x0000a80005057b82 */ /* 0x000ea20000000800 */
[----:B------:R-:W-:Y:S01]  /*0d90*/  MOV R167, UR5 ;  /* 0x0000000500a77c02 */ /* 0x000fe20008000f00 */
[----:B---3--:R-:W-:Y:S01]  /*0da0*/  FMUL R4, R4, UR7 ;  /* 0x0000000704047c20 */ /* 0x008fe20008400000 */
[----:B-1----:R-:W-:Y:S02]  /*0db0*/  I2FP.F32.U32 R2, UR4 ;  /* 0x0000000400027c45 */ /* 0x002fe40008201000 */
[----:B------:R-:W-:-:S05]  /*0dc0*/  CS2R.32 R3, SR_CgaSize ;  /* 0x0000000000037805 */ /* 0x000fca0000008a00 */
[----:B------:R-:W-:-:S06]  /*0dd0*/  IMAD R3, R3, -0xa0, RZ ;  /* 0xffffff6003037824 */ /* 0x000fcc00078e02ff */
[----:B------:R-:W1:Y:S01]  /*0de0*/  LDC R3, c[0x0][R3+0x2a4] ;  /* 0x0000a90003037b82 */ /* 0x000e620000000800 */
[----:B------:R-:W3:Y:S01]  /*0df0*/  F2I.U32.TRUNC.NTZ R166, R4 ;  /* 0x0000000400a67305 */ /* 0x000ee2000020f000 */
[----:B------:R-:W-:Y:S01]  /*0e00*/  MOV R165, UR4 ;  /* 0x0000000400a57c02 */ /* 0x000fe20008000f00 */
[----:B----4-:R-:W-:-:S05]  /*0e10*/  FMUL R2, R2, UR6 ;  /* 0x0000000602027c20 */ /* 0x010fca0008400000 */
[----:B------:R-:W-:Y:S01]  /*0e20*/  BAR.SYNC.DEFER_BLOCKING 0x0 ;  /* 0x0000000000007b1d */ /* 0x000fe20000010000 */
[----:B------:R-:W-:-:S05]  /*0e30*/  ISETP.GE.AND P0, PT, R9, 0x1, PT ;  /* 0x000000010900780c */ /* 0x000fca0003f06270 */
[----:B------:R-:W4:Y:S02]  /*0e40*/  F2I.U32.TRUNC.NTZ R164, R2 ;  /* 0x0000000200a47305 */ /* 0x000f24000020f000 */
[----:B------:R-:W1:Y:S01]  /*0e50*/  S2UR UR36, SR_CTAID.Z ;  /* 0x00000000002479c3 */ /* 0x000e620000002700 */
[----:B---3--:R-:W-:-:S05]  /*0e60*/  IADD3 R166, PT, PT, -R166, RZ, RZ ;  /* 0x000000ffa6a67210 */ /* 0x008fca0007ffe1ff */
[----:B--2---:R-:W-:Y:S01]  /*0e70*/  IMAD R166, R5, R166, UR5 ;  /* 0x0000000505a67e24 */ /* 0x004fe2000f8e02a6 */
[----:B----4-:R-:W-:-:S05]  /*0e80*/  IADD3 R164, PT, PT, -R164, RZ, RZ ;  /* 0x000000ffa4a47210 */ /* 0x010fca0007ffe1ff */
[----:B-1----:R-:W-:Y:S01]  /*0e90*/  IMAD R164, R3, R164, UR4 ;  /* 0x0000000403a47e24 */ /* 0x002fe2000f8e02a4 */
[----:B------:R-:W-:Y:S06]  /*0ea0*/  @!P0 BRA `(.L_x_15) ;  /* 0x0000000000b88947 */ /* 0x000fec0003800000 */
[----:B------:R-:W1:Y:S01]  /*0eb0*/  LDC.64 R4, c[0x0][0xb18] ;  /* 0x0002c600ff047b82 */ /* 0x000e620000000a00 */
[----:B------:R-:W-:-:S07]  /*0ec0*/  ISETP.NE.AND P0, PT, R9, 0x1, PT ;  /* 0x000000010900780c */ /* 0x000fce0003f05270 */
[----:B------:R-:W2:Y:S08]  /*0ed0*/  LDC R10, c[0x0][0xb0c] ;  /* 0x0002c300ff0a7b82 */ /* 0x000eb00000000800 */
[----:B------:R-:W3:Y:S08]  /*0ee0*/  LDC R11, c[0x0][0x370] ;  /* 0x0000dc00ff0b7b82 */ /* 0x000ef00000000800 */
[----:B------:R-:W4:Y:S01]  /*0ef0*/  LDC R12, c[0x0][0x374] ;  /* 0x0000dd00ff0c7b82 */ /* 0x000f220000000800 */
[----:B-1----:R-:W-:-:S07]  /*0f00*/  ISETP.NE.AND P1, PT, R4, 0x1, PT ;  /* 0x000000010400780c */ /* 0x002fce0003f25270 */
[----:B------:R-:W3:Y:S01]  /*0f10*/  LDC.64 R6, c[0x0][0xb10] ;  /* 0x0002c400ff067b82 */ /* 0x000ee20000000a00 */
[----:B--2---:R-:W-:-:S07]  /*0f20*/  ISETP.NE.AND P2, PT, R10, 0x1, PT ;  /* 0x000000010a00780c */ /* 0x004fce0003f45270 */
[----:B------:R-:W1:Y:S08]  /*0f30*/  LDC R8, c[0x0][0xb20] ;  /* 0x0002c800ff087b82 */ /* 0x000e700000000800 */
[----:B------:R-:W2:Y:S01]  /*0f40*/  LDC.64 R2, c[0x0][0xb28] ;  /* 0x0002ca00ff027b82 */ /* 0x000ea20000000a00 */
[----:B----4-:R-:W-:-:S04]  /*0f50*/  IMAD.HI.U32 R13, R12, R5, RZ ;  /* 0x000000050c0d7227 */ /* 0x010fc800078e00ff */
[----:B------:R-:W-:-:S04]  /*0f60*/  IMAD.HI.U32 R5, R165, R5, RZ ;  /* 0x00000005a5057227 */ /* 0x000fc800078e00ff */
[----:B---3--:R-:W-:-:S04]  /*0f70*/  IMAD.HI.U32 R14, R11, R6, RZ ;  /* 0x000000060b0e7227 */ /* 0x008fc800078e00ff */
[----:B------:R-:W-:Y:S01]  /*0f80*/  IMAD.HI.U32 R16, R167, R6, RZ ;  /* 0x00000006a7107227 */ /* 0x000fe200078e00ff */
[-C--:B------:R-:W-:Y:S02]  /*0f90*/  @P2 SHF.R.U32.HI R11, RZ, R7.reuse, R14 ;  /* 0x00000007ff0b2219 */ /* 0x080fe4000001160e */
[-C--:B-1----:R-:W-:Y:S02]  /*0fa0*/  @P1 SHF.R.U32.HI R12, RZ, R8.reuse, R13 ;  /* 0x00000008ff0c1219 */ /* 0x082fe4000001160d */
[----:B------:R-:W-:Y:S02]  /*0fb0*/  SHF.R.U32.HI R8, RZ, R8, R5 ;  /* 0x00000008ff087219 */ /* 0x000fe40000011605 */
[----:B------:R-:W-:Y:S02]  /*0fc0*/  SHF.R.U32.HI R16, RZ, R7, R16 ;  /* 0x00000007ff107219 */ /* 0x000fe40000011610 */
[----:B------:R-:W-:Y:S01]  /*0fd0*/  SEL R5, R165, R8, !P1 ;  /* 0x00000008a5057207 */ /* 0x000fe20004800000 */
[----:B--2---:R-:W-:Y:S01]  /*0fe0*/  IMAD.HI.U32 R14, R12, R2, RZ ;  /* 0x000000020c0e7227 */ /* 0x004fe200078e00ff */
[----:B------:R-:W-:-:S03]  /*0ff0*/  SEL R7, R167, R16, !P2 ;  /* 0x00000010a7077207 */ /* 0x000fc60005000000 */
[----:B------:R-:W-:Y:S01]  /*1000*/  IMAD.HI.U32 R6, R11, R2, RZ ;  /* 0x000000020b067227 */ /* 0x000fe200078e00ff */
[----:B------:R-:W-:-:S04]  /*1010*/  @P0 SHF.R.U32.HI R12, RZ, R3, R14 ;  /* 0x00000003ff0c0219 */ /* 0x000fc8000001160e */
[----:B------:R-:W-:Y:S01]  /*1020*/  @P0 SHF.R.U32.HI R11, RZ, R3, R6 ;  /* 0x00000003ff0b0219 */ /* 0x000fe20000011606 */
[----:B------:R-:W-:-:S04]  /*1030*/  IMAD R12, R12, R9, RZ ;  /* 0x000000090c0c7224 */ /* 0x000fc800078e02ff */
[----:B------:R-:W-:Y:S01]  /*1040*/  IMAD R6, R11, R9, RZ ;  /* 0x000000090b067224 */ /* 0x000fe200078e02ff */
[----:B------:R-:W-:-:S04]  /*1050*/  ISETP.GE.AND P1, PT, R5, R12, PT ;  /* 0x0000000c0500720c */ /* 0x000fc80003f26270 */
[----:B------:R-:W-:Y:S01]  /*1060*/  ISETP.GE.OR P1, PT, R7, R6, P1 ;  /* 0x000000060700720c */ /* 0x000fe20000f26670 */
[----:B------:R-:W-:-:S05]  /*1070*/  IMAD.HI.U32 R6, R5, R2, RZ ;  /* 0x0000000205067227 */ /* 0x000fca00078e00ff */
[----:B------:R-:W-:-:S04]  /*1080*/  SHF.R.U32.HI R6, RZ, R3, R6 ;  /* 0x00000003ff067219 */ /* 0x000fc80000011606 */
[----:B------:R-:W-:-:S03]  /*1090*/  SEL R6, R5, R6, !P0 ;  /* 0x0000000605067207 */ /* 0x000fc60004000000 */
[----:B------:R-:W-:Y:S01]  /*10a0*/  @!P1 IMAD.HI.U32 R8, R7, R2, RZ ;  /* 0x0000000207089227 */ /* 0x000fe200078e00ff */
[----:B------:R-:W-:-:S04]  /*10b0*/  IADD3 R2, PT, PT, -R6, RZ, RZ ;  /* 0x000000ff06027210 */ /* 0x000fc80007ffe1ff */
[----:B------:R-:W-:Y:S01]  /*10c0*/  @!P1 SHF.R.U32.HI R8, RZ, R3, R8 ;  /* 0x00000003ff089219 */ /* 0x000fe20000011608 */
[----:B------:R-:W-:-:S03]  /*10d0*/  IMAD R2, R9, R2, R5 ;  /* 0x0000000209027224 */ /* 0x000fc600078e0205 */
[----:B------:R-:W-:Y:S02]  /*10e0*/  @!P1 SEL R3, R7, R8, !P0 ;  /* 0x0000000807039207 */ /* 0x000fe40004000000 */
[----:B------:R-:W-:-:S03]  /*10f0*/  IADD3 R8, PT, PT, -R5, RZ, RZ ;  /* 0x000000ff05087210 */ /* 0x000fc60007ffe1ff */
[--C-:B------:R-:W-:Y:S02]  /*1100*/  @!P1 IMAD.IADD R6, R6, 0x1, -R3.reuse ;  /* 0x0000000106069824 */ /* 0x100fe400078e0a03 */
[----:B------:R-:W-:Y:S01]  /*1110*/  @!P1 IMAD R3, R2, R11, R3 ;  /* 0x0000000b02039224 */ /* 0x000fe200078e0203 */
[----:B------:R-:W-:Y:S01]  /*1120*/  IADD3 R2, PT, PT, -R7, RZ, RZ ;  /* 0x000000ff07027210 */ /* 0x000fe20007ffe1ff */
[----:B------:R-:W-:Y:S02]  /*1130*/  @!P1 IMAD R5, R6, R9, R7 ;  /* 0x0000000906059224 */ /* 0x000fe400078e0207 */
[----:B------:R-:W-:Y:S02]  /*1140*/  IMAD R8, R4, R8, R165 ;  /* 0x0000000804087224 */ /* 0x000fe400078e02a5 */
[----:B------:R-:W-:Y:S02]  /*1150*/  @!P1 IMAD.MOV.U32 R7, RZ, RZ, R3 ;  /* 0x000000ffff079224 */ /* 0x000fe400078e0003 */
[----:B------:R-:W-:-:S02]  /*1160*/  IMAD R2, R10, R2, R167 ;  /* 0x000000020a027224 */ /* 0x000fc400078e02a7 */
[----:B------:R-:W-:Y:S02]  /*1170*/  IMAD R165, R5, R4, R8 ;  /* 0x0000000405a57224 */ /* 0x000fe400078e0208 */
[----:B------:R-:W-:Y:S02]  /*1180*/  IMAD R167, R7, R10, R2 ;  /* 0x0000000a07a77224 */ /* 0x000fe400078e0202 */
.L_x_15:
[----:B------:R-:W1:Y:S01]  /*1190*/  LDCU UR4, c[0x0][0xb30] ;  /* 0x00016600ff0477ac */ /* 0x000e620008000800 */
[----:B------:R-:W2:Y:S08]  /*11a0*/  S2UR UR37, SR_CgaCtaId ;  /* 0x00000000002579c3 */ /* 0x000eb00000008800 */
[----:B------:R-:W3:Y:S01]  /*11b0*/  LDC R72, c[0x0][0xb24] ;  /* 0x0002c900ff487b82 */ /* 0x000ee20000000800 */
[----:B-1----:R-:W-:-:S09]  /*11c0*/  UISETP.NE.AND UP1, UPT, UR4, 0x1, UPT ;  /* 0x000000010400788c */ /* 0x002fd2000bf25270 */
[----:B--2---:R-:W-:Y:S05]  /*11d0*/  BRA.U UP1, `(.L_x_16) ;  /* 0x0000000101407547 */ /* 0x004fea000b800000 */
[----:B------:R-:W1:Y:S08]  /*11e0*/  LDC.64 R4, c[0x0][0xb10] ;  /* 0x0002c400ff047b82 */ /* 0x000e700000000a00 */
[----:B------:R-:W2:Y:S08]  /*11f0*/  LDC.64 R2, c[0x0][0xb18] ;  /* 0x0002c600ff027b82 */ /* 0x000eb00000000a00 */
[----:B------:R-:W4:Y:S08]  /*1200*/  LDC R6, c[0x0][0xb20] ;  /* 0x0002c800ff067b82 */ /* 0x000f300000000800 */
[----:B------:R-:W3:Y:S01]  /*1210*/  LDC R8, c[0x0][0xb0c] ;  /* 0x0002c300ff087b82 */ /* 0x000ee20000000800 */
[----:B-1----:R-:W-:-:S05]  /*1220*/  IMAD.HI.U32 R4, R167, R4, RZ ;  /* 0x00000004a7047227 */ /* 0x002fca00078e00ff */
[----:B------:R-:W-:Y:S01]  /*1230*/  SHF.R.U32.HI R4, RZ, R5, R4 ;  /* 0x00000005ff047219 */ /* 0x000fe20000011604 */
[----:B--2---:R-:W-:Y:S01]  /*1240*/  IMAD.HI.U32 R3, R165, R3, RZ ;  /* 0x00000003a5037227 */ /* 0x004fe200078e00ff */
[----:B------:R-:W-:-:S04]  /*1250*/  ISETP.NE.AND P0, PT, R2, 0x1, PT ;  /* 0x000000010200780c */ /* 0x000fc80003f05270 */
[----:B----4-:R-:W-:-:S04]  /*1260*/  SHF.R.U32.HI R6, RZ, R6, R3 ;  /* 0x00000006ff067219 */ /* 0x010fc80000011603 */
[----:B------:R-:W-:Y:S02]  /*1270*/  SEL R3, R165, R6, !P0 ;  /* 0x00000006a5037207 */ /* 0x000fe40004000000 */
[----:B---3--:R-:W-:-:S04]  /*1280*/  ISETP.NE.AND P1, PT, R8, 0x1, PT ;  /* 0x000000010800780c */ /* 0x008fc80003f25270 */
[----:B------:R-:W-:-:S05]  /*1290*/  SEL R4, R167, R4, !P1 ;  /* 0x00000004a7047207 */ /* 0x000fca0004800000 */
[----:B------:R-:W-:Y:S02]  /*12a0*/  IMAD.IADD R5, R3, 0x1, -R4 ;  /* 0x0000000103057824 */ /* 0x000fe400078e0a04 */
[----:B------:R-:W-:Y:S02]  /*12b0*/  IMAD.IADD R3, R4, 0x1, -R3 ;  /* 0x0000000104037824 */ /* 0x000fe400078e0a03 */
[----:B------:R-:W-:Y:S02]  /*12c0*/  IMAD R167, R5, R8, R167 ;  /* 0x0000000805a77224 */ /* 0x000fe400078e02a7 */
[----:B------:R-:W-:-:S07]  /*12d0*/  IMAD R165, R3, R2, R165 ;  /* 0x0000000203a57224 */ /* 0x000fce00078e02a5 */
.L_x_16:
[----:B------:R-:W-:Y:S01]  /*12e0*/  BAR.SYNC.DEFER_BLOCKING 0x0 ;  /* 0x0000000000007b1d */ /* 0x000fe20000010000 */
[----:B------:R-:W-:Y:S01]  /*12f0*/  UISETP.NE.AND UP1, UPT, UR8, 0x2, UPT ;  /* 0x000000020800788c */ /* 0x000fe2000bf25270 */
[----:B------:R-:W-:Y:S02]  /*1300*/  ISETP.NE.OR P5, PT, R0, 0x2, !P5 ;  /* 0x000000020000780c */ /* 0x000fe40006fa5670 */
[----:B------:R-:W-:-:S06]  /*1310*/  LOP3.LUT R2, R176, 0x1f, RZ, 0xc0, !PT ;  /* 0x0000001fb0027812 */ /* 0x000fcc00078ec0ff */
[----:B------:R-:W-:Y:S05]  /*1320*/  BRA.U UP1, `(.L_x_17) ;  /* 0x00000011013c7547 */ /* 0x000fea000b800000 */
[----:B------:R-:W1:Y:S01]  /*1330*/  LDCU UR13, c[0x0][0x38c] ;  /* 0x00007180ff0d77ac */ /* 0x000e620008000800 */
[----:B------:R-:W2:Y:S01]  /*1340*/  LDC R9, c[0x0][0x370] ;  /* 0x0000dc00ff097b82 */ /* 0x000ea20000000800 */
[----:B------:R-:W-:Y:S01]  /*1350*/  PLOP3.LUT P1, PT, PT, PT, UP2, 0x80, 0x8 ;  /* 0x000000000008781c */ /* 0x000fe20003f2f028 */
[----:B------:R-:W-:Y:S01]  /*1360*/  HFMA2 R12, -RZ, RZ, 0, 0 ;  /* 0x00000000ff0c7431 */ /* 0x000fe200000001ff */
[----:B------:R-:W-:Y:S01]  /*1370*/  ISETP.EQ.OR P4, PT, R2, RZ, P5 ;  /* 0x000000ff0200720c */ /* 0x000fe20002f82670 */
[----:B------:R-:W-:Y:S01]  /*1380*/  IMAD.MOV.U32 R15, RZ, RZ, 0x1 ;  /* 0x00000001ff0f7424 */ /* 0x000fe200078e00ff */
[----:B------:R-:W-:Y:S01]  /*1390*/  PLOP3.LUT P1, PT, P1, PT, PT, 0x8, 0x80 ;  /* 0x000000000080781c */ /* 0x000fe20000f2e170 */
[----:B------:R-:W-:Y:S01]  /*13a0*/  IMAD.MOV.U32 R14, RZ, RZ, RZ ;  /* 0x000000ffff0e7224 */ /* 0x000fe200078e00ff */
[----:B------:R-:W-:Y:S01]  /*13b0*/  MOV R8, 0x1 ;  /* 0x0000000100087802 */ /* 0x000fe20000000f00 */
[----:B------:R-:W4:Y:S01]  /*13c0*/  LDC R0, c[0x0][0x374] ;  /* 0x0000dd00ff007b82 */ /* 0x000f220000000800 */
[----:B------:R-:W-:Y:S01]  /*13d0*/  IMAD.MOV.U32 R10, RZ, RZ, RZ ;  /* 0x000000ffff0a7224 */ /* 0x000fe200078e00ff */
[----:B------:R-:W2:Y:S01]  /*13e0*/  LDCU.64 UR22, c[0x0][0x348] ;  /* 0x00006900ff1677ac */ /* 0x000ea20008000a00 */
[----:B------:R-:W-:Y:S01]  /*13f0*/  UMOV UR6, URZ ;  /* 0x000000ff00067c82 */ /* 0x000fe20008000000 */
[----:B-1----:R-:W-:-:S04]  /*1400*/  UIADD3 UR5, UPT, UPT, UR13, 0x3f, URZ ;  /* 0x0000003f0d057890 */ /* 0x002fc8000fffe0ff */
[----:B------:R-:W-:-:S04]  /*1410*/  USHF.R.S32.HI UR4, URZ, 0x1f, UR5 ;  /* 0x0000001fff047899 */ /* 0x000fc80008011405 */
[----:B------:R-:W-:-:S04]  /*1420*/  ULEA.HI UR4, UR4, UR5, URZ, 0x6 ;  /* 0x0000000504047291 */ /* 0x000fc8000f8f30ff */
[----:B------:R-:W-:Y:S02]  /*1430*/  USHF.R.S32.HI UR15, URZ, 0x6, UR4 ;  /* 0x00000006ff0f7899 */ /* 0x000fe40008011404 */
[----:B------:R-:W-:Y:S02]  /*1440*/  UIADD3 UR4, UPT, UPT, UR13, -0x1, URZ ;  /* 0xffffffff0d047890 */ /* 0x000fe4000fffe0ff */
[----:B------:R-:W-:Y:S02]  /*1450*/  UISETP.LT.U32.AND UP0, UPT, UR15, 0x3, UPT ;  /* 0x000000030f00788c */ /* 0x000fe4000bf01070 */
[----:B------:R-:W-:Y:S02]  /*1460*/  UISETP.GE.U32.AND UP1, UPT, UR4, -0x7f, UPT ;  /* 0xffffff810400788c */ /* 0x000fe4000bf26070 */
[----:B------:R-:W-:Y:S02]  /*1470*/  USEL UR14, UR15, 0x3, UP0 ;  /* 0x000000030f0e7887 */ /* 0x000fe40008000000 */
[----:B------:R-:W-:-:S02]  /*1480*/  UIADD3 UR13, UPT, UPT, UR13, 0x7e, URZ ;  /* 0x0000007e0d0d7890 */ /* 0x000fc4000fffe0ff */
[----:B------:R-:W-:Y:S02]  /*1490*/  UIADD3 UR5, UPT, UPT, UR14, -0x1, URZ ;  /* 0xffffffff0e057890 */ /* 0x000fe4000fffe0ff */
[----:B------:R-:W-:-:S03]  /*14a0*/  UIADD3 UR7, UPT, UPT, UR15, -UR14, URZ ;  /* 0x8000000e0f077290 */ /* 0x000fc6000fffe0ff */
[----:B------:R-:W-:-:S04]  /*14b0*/  @UP1 UIADD3 UR5, UPT, UPT, UR14, URZ, URZ ;  /* 0x000000ff0e051290 */ /* 0x000fc8000fffe0ff */
[----:B--2---:R-:W-:-:S12]  /*14c0*/  UIADD3 UR5, UPT, UPT, UR5, 0x1, URZ ;  /* 0x0000000105057890 */ /* 0x004fd8000fffe0ff */
.L_x_35:
[----:B------:R-:W-:Y:S01]  /*14d0*/  UISETP.NE.AND UP0, UPT, UR37, URZ, UPT ;  /* 0x000000ff2500728c */ /* 0x000fe2000bf05270 */
[----:B------:R-:W1:Y:S08]  /*14e0*/  S2UR UR37, SR_CgaCtaId ;  /* 0x00000000002579c3 */ /* 0x000e700000008800 */
[----:B------:R-:W-:Y:S05]  /*14f0*/  BRA.U UP0, `(.L_x_18) ;  /* 0x0000000100347547 */ /* 0x000fea000b800000 */
[----:B------:R-:W2:Y:S01]  /*1500*/  S2R R2, SR_CgaCtaId ;  /* 0x0000000000027919 */ /* 0x000ea20000008800 */
[----:B------:R-:W-:-:S04]  /*1510*/  MOV R3, 0x400 ;  /* 0x0000040000037802 */ /* 0x000fc80000000f00 */
[----:B--2---:R-:W-:Y:S02]  /*1520*/  LEA R3, R2, R3, 0x18 ;  /* 0x0000000302037211 */ /* 0x004fe400078ec0ff */
[----:B------:R-:W-:-:S03]  /*1530*/  SHF.L.U32 R2, R8, 0x1f, RZ ;  /* 0x0000001f08027819 */ /* 0x000fc600000006ff */
[----:B------:R-:W-:-:S04]  /*1540*/  IMAD R3, R10, 0x8, R3 ;  /* 0x000000080a037824 */ /* 0x000fc800078e0203 */
[----:B------:R-:W2:Y:S02]  /*1550*/  SYNCS.PHASECHK.TRANS64.TRYWAIT P0, [R3+URZ+0xc0], R2 ;  /* 0x0000c002030075a7 */ /* 0x000ea400080011ff */
[----:B--2---:R-:W-:Y:S05]  /*1560*/  @!P0 BRA `(.L_x_19) ;  /* 0x0000005000e08947 */ /* 0x004fea0003800000 */
.L_x_94:
[----:B------:R-:W-:Y:S01]  /*1570*/  VIADD R10, R10, 0x1 ;  /* 0x000000010a0a7836 */ /* 0x000fe20000000000 */
[----:B------:R2:W-:Y:S04]  /*1580*/  SYNCS.ARRIVE.TRANS64.A1T0 RZ, [R3+URZ+0xb0], RZ ;  /* 0x0000b0ff03ff79a7 */ /* 0x0005e800081000ff */
[----:B------:R-:W-:-:S04]  /*1590*/  ISETP.NE.AND P0, PT, R10, 0x2, PT ;  /* 0x000000020a00780c */ /* 0x000fc80003f05270 */
[----:B------:R-:W-:Y:S02]  /*15a0*/  SEL R10, R10, RZ, P0 ;  /* 0x000000ff0a0a7207 */ /* 0x000fe40000000000 */
[----:B--2---:R-:W-:-:S04]  /*15b0*/  SEL R3, RZ, 0x1, P0 ;  /* 0x00000001ff037807 */ /* 0x004fc80000000000 */
[----:B------:R-:W-:-:S07]  /*15c0*/  LOP3.LUT R8, R8, R3, RZ, 0x3c, !PT ;  /* 0x0000000308087212 */ /* 0x000fce00078e3cff */
.L_x_18:
[----:B------:R-:W-:Y:S01]  /*15d0*/  UMOV UR4, 0x400 ;  /* 0x0000040000047882 */ /* 0x000fe20000000000 */
[----:B------:R-:W-:Y:S01]  /*15e0*/  SHF.L.U32 R2, R15, 0x1f, RZ ;  /* 0x0000001f0f027819 */ /* 0x000fe200000006ff */
[----:B-1----:R-:W-:Y:S01]  /*15f0*/  ULEA UR4, UR37, UR4, 0x18 ;  /* 0x0000000425047291 */ /* 0x002fe2000f8ec0ff */
[----:B------:R-:W-:Y:S01]  /*1600*/  R2UR UR35, R167 ;  /* 0x00000000a72372ca */ /* 0x000fe200000e0000 */
[----:B------:R-:W-:Y:S01]  /*1610*/  UISETP.GE.U32.AND UP0, UPT, UR13, 0x7f, UPT ;  /* 0x0000007f0d00788c */ /* 0x000fe2000bf06070 */
[----:B------:R-:W-:Y:S01]  /*1620*/  R2UR UR11, R165 ;  /* 0x00000000a50b72ca */ /* 0x000fe200000e0000 */
[----:B------:R-:W-:Y:S01]  /*1630*/  ULEA UR8, UR6, UR4, 0x3 ;  /* 0x0000000406087291 */ /* 0x000fe2000f8e18ff */
[----:B------:R-:W-:-:S08]  /*1640*/  UMOV UR24, URZ ;  /* 0x000000ff00187c82 */ /* 0x000fd00008000000 */
[----:B------:R1:W2:Y:S01]  /*1650*/  SYNCS.PHASECHK.TRANS64.TRYWAIT P0, [UR8+0x18], R2 ;  /* 0x00001802ff0075a7 */ /* 0x0002a20008001108 */
[----:B------:R-:W-:Y:S02]  /*1660*/  USHF.L.U32 UR35, UR35, 0x7, URZ ;  /* 0x0000000723237899 */ /* 0x000fe400080006ff */
[----:B------:R-:W-:Y:S01]  /*1670*/  USHF.L.U32 UR11, UR11, 0x6, URZ ;  /* 0x000000060b0b7899 */ /* 0x000fe200080006ff */
[----:B------:R-:W-:Y:S11]  /*1680*/  BRA.U !UP0, `(.L_x_20) ;  /* 0x0000000108a87547 */ /* 0x000ff6000b800000 */
[----:B------:R-:W-:Y:S01]  /*1690*/  UMOV UR16, URZ ;  /* 0x000000ff00107c82 */ /* 0x000fe20008000000 */
[----:B------:R-:W-:-:S05]  /*16a0*/  UMOV UR17, UR6 ;  /* 0x0000000600117c82 */ /* 0x000fca0008000000 */
.L_x_25:
[----:B-1----:R-:W-:Y:S01]  /*16b0*/  ULEA UR33, UR17, UR4, 0x3 ;  /* 0x0000000411217291 */ /* 0x002fe2000f8e18ff */
[----:B--2---:R-:W-:Y:S01]  /*16c0*/  @!P5 MOV R3, 0x3000 ;  /* 0x000030000003d802 */ /* 0x004fe20000000f00 */
[----:B--2---:R-:W-:Y:S10]  /*16d0*/  @P0 BRA `(.L_x_21) ;  /* 0x00000000000c0947 */ /* 0x004ff40003800000 */
[----:B------:R-:W-:-:S04]  /*16e0*/  SHF.L.U32 R5, R15, 0x1f, RZ ;  /* 0x0000001f0f057819 */ /* 0x000fc800000006ff */
[----:B------:R-:W2:Y:S02]  /*16f0*/  SYNCS.PHASECHK.TRANS64.TRYWAIT P0, [UR33+0x18], R5 ;  /* 0x00001805ff0075a7 */ /* 0x000ea40008001121 */
[----:B--2---:R-:W-:Y:S05]  /*1700*/  @!P0 BRA `(.L_x_22) ;  /* 0x00000050008c8947 */ /* 0x004fea0003800000 */
.L_x_21:
[----:B------:R2:W-:Y:S01]  /*1710*/  @!P5 SYNCS.ARRIVE.TRANS64 RZ, [UR33], R3 ;  /* 0x00000003ffffd9a7 */ /* 0x0005e20008000021 */
[----:B------:R-:W-:Y:S04]  /*1720*/  BSSY.RECONVERGENT B0, `(.L_x_23) ;  /* 0x0000003000007945 */ /* 0x000fe80003800200 */
[----:B------:R-:W-:Y:S05]  /*1730*/  @P4 BRA `(.L_x_24) ;  /* 0x0000000000044947 */ /* 0x000fea0003800000 */
[----:B------:R-:W-:Y:S05]  /*1740*/  BPT.TRAP 0x1 ;  /* 0x000000040000795c */ /* 0x000fea0000300000 */
.L_x_24:
[----:B------:R-:W-:Y:S05]  /*1750*/  BSYNC.RECONVERGENT B0 ;  /* 0x0000000000007941 */ /* 0x000fea0003800200 */
.L_x_23:
[----:B------:R-:W-:Y:S02]  /*1760*/  UIADD3 UR6, UPT, UPT, UR17, 0x1, URZ ;  /* 0x0000000111067890 */ /* 0x000fe4000fffe0ff */
[----:B------:R-:W-:Y:S02]  /*1770*/  ULEA UR32, UR17, UR4, 0xd ;  /* 0x0000000411207291 */ /* 0x000fe4000f8e68ff */
[----:B------:R-:W-:Y:S02]  /*1780*/  UISETP.NE.AND UP0, UPT, UR6, 0x3, UPT ;  /* 0x000000030600788c */ /* 0x000fe4000bf05270 */
[----:B------:R-:W-:Y:S02]  /*1790*/  UIADD3 UR26, UP1, UPT, UR22, 0x80, URZ ;  /* 0x00000080161a7890 */ /* 0x000fe4000ff3e0ff */
[----:B------:R-:W-:Y:S02]  /*17a0*/  USEL UR9, URZ, 0x1, UP0 ;  /* 0x00000001ff097887 */ /* 0x000fe40008000000 */
[----:B------:R-:W-:-:S02]  /*17b0*/  USEL UR6, UR6, URZ, UP0 ;  /* 0x000000ff06067287 */ /* 0x000fc40008000000 */
[----:B------:R-:W-:Y:S02]  /*17c0*/  UIADD3 UR20, UP0, UPT, UR22, 0x180, URZ ;  /* 0x0000018016147890 */ /* 0x000fe4000ff1e0ff */
[----:B------:R-:W-:Y:S01]  /*17d0*/  ULEA UR8, UR6, UR4, 0x3 ;  /* 0x0000000406087291 */ /* 0x000fe2000f8e18ff */
[----:B------:R-:W-:Y:S01]  /*17e0*/  LOP3.LUT R15, R15, UR9, RZ, 0x3c, !PT ;  /* 0x000000090f0f7c12 */ /* 0x000fe2000f8e3cff */
[----:B------:R-:W-:Y:S02]  /*17f0*/  USHF.L.U32 UR34, UR16, 0x6, URZ ;  /* 0x0000000610227899 */ /* 0x000fe400080006ff */
[----:B------:R-:W-:Y:S01]  /*1800*/  UIADD3.X UR27, UPT, UPT, URZ, UR23, URZ, UP1, !UPT ;  /* 0x00000017ff1b7290 */ /* 0x000fe20008ffe4ff */
[----:B-1----:R-:W-:Y:S01]  /*1810*/  SHF.L.U32 R2, R15, 0x1f, RZ ;  /* 0x0000001f0f027819 */ /* 0x002fe200000006ff */
[----:B------:R-:W-:Y:S02]  /*1820*/  UIADD3 UR32, UPT, UPT, UR32, 0x4400, URZ ;  /* 0x0000440020207890 */ /* 0x000fe4000fffe0ff */
[----:B------:R-:W-:Y:S01]  /*1830*/  UIADD3.X UR21, UPT, UPT, URZ, UR23, URZ, UP0, !UPT ;  /* 0x00000017ff157290 */ /* 0x000fe200087fe4ff */
[----:B------:R1:W1:Y:S01]  /*1840*/  SYNCS.PHASECHK.TRANS64.TRYWAIT P0, [UR8+0x18], R2 ;  /* 0x00001802ff0075a7 */ /* 0x0002620008001108 */
[----:B------:R-:W-:Y:S01]  /*1850*/  ULEA UR8, UR17, UR4, 0xc ;  /* 0x0000000411087291 */ /* 0x000fe2000f8e60ff */
[----:B------:R-:W-:Y:S01]  /*1860*/  UMOV UR18, 0x0 ;  /* 0x0000000000127882 */ /* 0x000fe20000000000 */
[----:B------:R-:W-:-:S02]  /*1870*/  UMOV UR19, 0x10000000 ;  /* 0x1000000000137882 */ /* 0x000fc40000000000 */
[----:B------:R-:W-:Y:S01]  /*1880*/  UIADD3 UR8, UPT, UPT, UR8, 0xa400, URZ ;  /* 0x0000a40008087890 */ /* 0x000fe2000fffe0ff */
[----:B------:R1:W-:Y:S01]  /*1890*/  UTMALDG.3D [UR32], [UR26], desc[UR18] ;  /* 0x000012201a0075b4 */ /* 0x0003e20008011000 */
[----:B------:R-:W-:Y:S01]  /*18a0*/  UMOV UR12, UR36 ;  /* 0x00000024000c7c82 */ /* 0x000fe20008000000 */
[----:B------:R-:W-:Y:S01]  /*18b0*/  UMOV UR9, UR33 ;  /* 0x0000002100097c82 */ /* 0x000fe20008000000 */
[----:B------:R-:W-:Y:S01]  /*18c0*/  UMOV UR10, UR34 ;  /* 0x00000022000a7c82 */ /* 0x000fe20008000000 */
[----:B------:R-:W-:Y:S01]  /*18d0*/  UIADD3 UR16, UPT, UPT, UR16, 0x1, URZ ;  /* 0x0000000110107890 */ /* 0x000fe2000fffe0ff */
[----:B------:R-:W-:Y:S01]  /*18e0*/  UMOV UR24, UR5 ;  /* 0x0000000500187c82 */ /* 0x000fe20008000000 */
[----:B------:R-:W-:Y:S02]  /*18f0*/  UMOV UR17, UR6 ;  /* 0x0000000600117c82 */ /* 0x000fe40008000000 */
[----:B------:R1:W-:Y:S01]  /*1900*/  UTMALDG.3D [UR8], [UR20], desc[UR18] ;  /* 0x00001208140075b4 */ /* 0x0003e20008011000 */
[----:B------:R-:W-:-:S09]  /*1910*/  UISETP.NE.AND UP0, UPT, UR16, UR5, UPT ;  /* 0x000000051000728c */ /* 0x000fd2000bf05270 */
[----:B------:R-:W-:Y:S05]  /*1920*/  BRA.U UP0, `(.L_x_25) ;  /* 0xfffffffd00607547 */ /* 0x000fea000b83ffff */
.L_x_20:
[----:B-1----:R-:W-:Y:S01]  /*1930*/  ULEA UR8, UR6, UR4, 0x3 ;  /* 0x0000000406087291 */ /* 0x002fe2000f8e18ff */
[----:B------:R-:W-:Y:S01]  /*1940*/  SHF.L.U32 R2, R15, 0x1f, RZ ;  /* 0x0000001f0f027819 */ /* 0x000fe200000006ff */
[----:B------:R-:W-:Y:S01]  /*1950*/  @!P1 SYNCS.ARRIVE.TRANS64.A1T0 RZ, [UR4+0x48], RZ ;  /* 0x000048ffffff99a7 */ /* 0x000fe20008100004 */
[----:B------:R-:W-:-:S06]  /*1960*/  UISETP.GT.AND UP0, UPT, UR15, UR14, UPT ;  /* 0x0000000e0f00728c */ /* 0x000fcc000bf04270 */
[----:B--2---:R1:W2:Y:S03]  /*1970*/  SYNCS.PHASECHK.TRANS64.TRYWAIT P0, [UR8+0x18], R2 ;  /* 0x00001802ff0075a7 */ /* 0x0042a60008001108 */
[----:B------:R-:W-:Y:S05]  /*1980*/  BRA.U !UP0, `(.L_x_26) ;  /* 0x0000000108ac7547 */ /* 0x000fea000b800000 */
[----:B------:R-:W-:Y:S01]  /*1990*/  UIADD3 UR21, UPT, UPT, UR7, UR24, URZ ;  /* 0x0000001807157290 */ /* 0x000fe2000fffe0ff */
[----:B------:R-:W-:-:S11]  /*19a0*/  UMOV UR25, UR6 ;  /* 0x0000000600197c82 */ /* 0x000fd60008000000 */
.L_x_31:
[----:B-1----:R-:W-:Y:S01]  /*19b0*/  ULEA UR17, UR25, UR4, 0x3 ;  /* 0x0000000419117291 */ /* 0x002fe2000f8e18ff */
[----:B--2---:R-:W-:Y:S01]  /*19c0*/  @!P5 MOV R3, 0x3000 ;  /* 0x000030000003d802 */ /* 0x004fe20000000f00 */
[----:B--2---:R-:W-:Y:S10]  /*19d0*/  @P0 BRA `(.L_x_27) ;  /* 0x00000000000c0947 */ /* 0x004ff40003800000 */
[----:B------:R-:W-:-:S04]  /*19e0*/  SHF.L.U32 R5, R15, 0x1f, RZ ;  /* 0x0000001f0f057819 */ /* 0x000fc800000006ff */
[----:B------:R-:W2:Y:S02]  /*19f0*/  SYNCS.PHASECHK.TRANS64.TRYWAIT P0, [UR17+0x18], R5 ;  /* 0x00001805ff0075a7 */ /* 0x000ea40008001111 */
[----:B--2---:R-:W-:Y:S05]  /*1a00*/  @!P0 BRA `(.L_x_28) ;  /* 0x0000004c00e48947 */ /* 0x004fea0003800000 */
.L_x_27:
[----:B------:R2:W-:Y:S01]  /*1a10*/  @!P5 SYNCS.ARRIVE.TRANS64 RZ, [UR17], R3 ;  /* 0x00000003ffffd9a7 */ /* 0x0005e20008000011 */
[----:B------:R-:W-:Y:S04]  /*1a20*/  BSSY.RECONVERGENT B0, `(.L_x_29) ;  /* 0x0000003000007945 */ /* 0x000fe80003800200 */
[----:B------:R-:W-:Y:S05]  /*1a30*/  @P4 BRA `(.L_x_30) ;  /* 0x0000000000044947 */ /* 0x000fea0003800000 */
[----:B------:R-:W-:Y:S05]  /*1a40*/  BPT.TRAP 0x1 ;  /* 0x000000040000795c */ /* 0x000fea0000300000 */
.L_x_30:
[----:B------:R-:W-:Y:S05]  /*1a50*/  BSYNC.RECONVERGENT B0 ;  /* 0x0000000000007941 */ /* 0x000fea0003800200 */
.L_x_29:
        /* <DEDUP_REMOVED lines=10> */
[----:B------:R-:W-:Y:S01]  /*1b00*/  UIADD3 UR16, UPT, UPT, UR16, 0x4400, URZ ;  /* 0x0000440010107890 */ /* 0x000fe2000fffe0ff */
[----:B-1----:R-:W-:Y:S01]  /*1b10*/  SHF.L.U32 R2, R15, 0x1f, RZ ;  /* 0x0000001f0f027819 */ /* 0x002fe200000006ff */
[----:B------:R-:W-:Y:S02]  /*1b20*/  UIADD3.X UR31, UPT, UPT, URZ, UR23, URZ, UP1, !UPT ;  /* 0x00000017ff1f7290 */ /* 0x000fe40008ffe4ff */
[----:B------:R-:W-:Y:S01]  /*1b30*/  UIADD3.X UR29, UPT, UPT, URZ, UR23, URZ, UP0, !UPT ;  /* 0x00000017ff1d7290 */ /* 0x000fe200087fe4ff */
[----:B------:R1:W1:Y:S01]  /*1b40*/  SYNCS.PHASECHK.TRANS64.TRYWAIT P0, [UR8+0x18], R2 ;  /* 0x00001802ff0075a7 */ /* 0x0002620008001108 */
[----:B------:R-:W-:Y:S01]  /*1b50*/  ULEA UR8, UR25, UR4, 0xc ;  /* 0x0000000419087291 */ /* 0x000fe2000f8e60ff */
[----:B------:R-:W-:Y:S01]  /*1b60*/  UMOV UR26, 0x0 ;  /* 0x00000000001a7882 */ /* 0x000fe20000000000 */
[----:B------:R-:W-:-:S02]  /*1b70*/  UMOV UR27, 0x10000000 ;  /* 0x10000000001b7882 */ /* 0x000fc40000000000 */
[----:B------:R-:W-:Y:S01]  /*1b80*/  UIADD3 UR8, UPT, UPT, UR8, 0xa400, URZ ;  /* 0x0000a40008087890 */ /* 0x000fe2000fffe0ff */
[----:B------:R-:W-:Y:S01]  /*1b90*/  UMOV UR19, UR35 ;  /* 0x0000002300137c82 */ /* 0x000fe20008000000 */
[----:B------:R-:W-:Y:S01]  /*1ba0*/  UMOV UR20, UR36 ;  /* 0x0000002400147c82 */ /* 0x000fe20008000000 */
[----:B------:R-:W-:Y:S01]  /*1bb0*/  UMOV UR12, UR36 ;  /* 0x00000024000c7c82 */ /* 0x000fe20008000000 */
[----:B------:R-:W-:Y:S01]  /*1bc0*/  UMOV UR9, UR17 ;  /* 0x0000001100097c82 */ /* 0x000fe20008000000 */
[----:B------:R-:W-:Y:S01]  /*1bd0*/  UMOV UR10, UR18 ;  /* 0x00000012000a7c82 */ /* 0x000fe20008000000 */
[----:B------:R1:W-:Y:S01]  /*1be0*/  UTMALDG.3D [UR16], [UR30], desc[UR26] ;  /* 0x00001a101e0075b4 */ /* 0x0003e20008011000 */
[----:B------:R-:W-:Y:S01]  /*1bf0*/  UIADD3 UR24, UPT, UPT, UR24, 0x1, URZ ;  /* 0x0000000118187890 */ /* 0x000fe2000fffe0ff */
[----:B------:R-:W-:-:S03]  /*1c00*/  UMOV UR25, UR6 ;  /* 0x0000000600197c82 */ /* 0x000fc60008000000 */
[----:B------:R-:W-:Y:S01]  /*1c10*/  UISETP.NE.AND UP0, UPT, UR24, UR21, UPT ;  /* 0x000000151800728c */ /* 0x000fe2000bf05270 */
[----:B------:R1:W-:Y:S08]  /*1c20*/  UTMALDG.3D [UR8], [UR28], desc[UR26] ;  /* 0x00001a081c0075b4 */ /* 0x0003f00008011000 */
[----:B------:R-:W-:Y:S05]  /*1c30*/  BRA.U UP0, `(.L_x_31) ;  /* 0xfffffffd005c7547 */ /* 0x000fea000b83ffff */
.L_x_26:
[----:B-1----:R-:W-:Y:S01]  /*1c40*/  LEA R2, R14, UR4, 0x3 ;  /* 0x000000040e027c11 */ /* 0x002fe2000f8e18ff */
[----:B------:R-:W-:Y:S01]  /*1c50*/  NOP ;  /* 0x0000000000007918 */ /* 0x000fe20000000000 */
[----:B--2---:R-:W-:Y:S02]  /*1c60*/  SHF.L.U32 R3, R12, 0x1f, RZ ;  /* 0x0000001f0c037819 */ /* 0x004fe400000006ff */
[----:B------:R-:W-:Y:S02]  /*1c70*/  LEA R4, R14, UR4, 0x4 ;  /* 0x000000040e047c11 */ /* 0x000fe4000f8e20ff */
[----:B------:R-:W1:Y:S02]  /*1c80*/  SYNCS.PHASECHK.TRANS64.TRYWAIT P0, [R2+URZ+0x50], R3 ;  /* 0x00005003020075a7 */ /* 0x000e6400080011ff */
[----:B-1----:R-:W-:Y:S05]  /*1c90*/  @!P0 BRA `(.L_x_32) ;  /* 0x0000004c00588947 */ /* 0x002fea0003800000 */
.L_x_97:
[----:B------:R-:W2:Y:S01]  /*1ca0*/  LDS.128 R4, [R4+0xe0] ;  /* 0x0000e00004047984 */ /* 0x000ea20000000c00 */
[----:B---3--:R-:W-:Y:S01]  /*1cb0*/  ISETP.GE.AND P0, PT, R72, 0x1, PT ;  /* 0x000000014800780c */ /* 0x008fe20003f06270 */
[----:B-1----:R-:W-:Y:S01]  /*1cc0*/  VIADD R2, R2, 0x60 ;  /* 0x0000006002027836 */ /* 0x002fe20000000000 */
[----:B------:R-:W-:Y:S01]  /*1cd0*/  @!PT LDS RZ, [RZ] ;  /* 0x00000000fffff984 */ /* 0x000fe20000000800 */
[----:B------:R-:W-:Y:S01]  /*1ce0*/  @!PT LDS RZ, [RZ] ;  /* 0x00000000fffff984 */ /* 0x000fe20000000800 */
[----:B------:R-:W-:Y:S01]  /*1cf0*/  @!PT LDS RZ, [RZ] ;  /* 0x00000000fffff984 */ /* 0x000fe20000000800 */
[----:B------:R-:W-:Y:S01]  /*1d00*/  @!PT LDS RZ, [RZ] ;  /* 0x00000000fffff984 */ /* 0x000fe20000000800 */
[----:B------:R1:W-:Y:S06]  /*1d10*/  MEMBAR.ALL.CTA ;  /* 0x0000000000007992 */ /* 0x0003ec0000008000 */
[----:B-1----:R-:W1:Y:S01]  /*1d20*/  FENCE.VIEW.ASYNC.S ;  /* 0x00000000000073c6 */ /* 0x002e620000000000 */
[----:B------:R-:W-:-:S04]  /*1d30*/  PRMT R2, RZ, 0x654, R2 ;  /* 0x00000654ff027816 */ /* 0x000fc80000000002 */
[----:B-1----:R1:W-:Y:S01]  /*1d40*/  SYNCS.ARRIVE.TRANS64.RED.A1T0 RZ, [R2+URZ], RZ ;  /* 0x000000ff02ff79a7 */ /* 0x0023e200081004ff */
[----:B--2---:R-:W-:-:S13]  /*1d50*/  LOP3.LUT P2, RZ, R6, 0x1, RZ, 0xc0, !PT ;  /* 0x0000000106ff7812 */ /* 0x004fda000784c0ff */
[----:B------:R-:W-:Y:S01]  /*1d60*/  @P2 SHF.R.U32.HI R3, RZ, 0x10, R5 ;  /* 0x00000010ff032819 */ /* 0x000fe20000011605 */
[----:B------:R-:W-:Y:S01]  /*1d70*/  VOTEU.ANY UP0, P2 ;  /* 0x0000000000ff7886 */ /* 0x000fe20001000100 */
[----:B------:R-:W-:Y:S02]  /*1d80*/  @P2 MOV R13, R4 ;  /* 0x00000004000d2202 */ /* 0x000fe40000000f00 */
[----:B------:R-:W-:Y:S02]  /*1d90*/  @P2 R2UR.BROADCAST UR8, R3 ;  /* 0x00000000030822ca */ /* 0x000fe400008e0000 */
[----:B------:R-:W-:-:S11]  /*1da0*/  @P2 LOP3.LUT R11, R5, 0xffff, RZ, 0xc0, !PT ;  /* 0x0000ffff050b2812 */ /* 0x000fd600078ec0ff */
[----:B------:R-:W-:Y:S01]  /*1db0*/  @UP0 UMOV UR36, UR8 ;  /* 0x0000000800240c82 */ /* 0x000fe20008000000 */
[----:B-1----:R-:W-:Y:S05]  /*1dc0*/  @!P0 BRA `(.L_x_33) ;  /* 0x0000000000b88947 */ /* 0x002fea0003800000 */
[----:B------:R-:W4:Y:S01]  /*1dd0*/  LDC.64 R4, c[0x0][0xb18] ;  /* 0x0002c600ff047b82 */ /* 0x000f220000000a00 */
[----:B------:R-:W-:-:S07]  /*1de0*/  ISETP.NE.AND P3, PT, R72, 0x1, PT ;  /* 0x000000014800780c */ /* 0x000fce0003f65270 */
[----:B------:R-:W1:Y:S08]  /*1df0*/  LDC.64 R6, c[0x0][0xb10] ;  /* 0x0002c400ff067b82 */ /* 0x000e700000000a00 */
[----:B------:R-:W2:Y:S08]  /*1e00*/  LDC R16, c[0x0][0xb20] ;  /* 0x0002c800ff107b82 */ /* 0x000eb00000000800 */
[----:B------:R-:W3:Y:S01]  /*1e10*/  LDC R18, c[0x0][0xb0c] ;  /* 0x0002c300ff127b82 */ /* 0x000ee20000000800 */
[----:B----4-:R-:W-:Y:S01]  /*1e20*/  IMAD.HI.U32 R17, R0, R5, RZ ;  /* 0x0000000500117227 */ /* 0x010fe200078e00ff */
[----:B------:R-:W-:-:S03]  /*1e30*/  ISETP.NE.AND P0, PT, R4, 0x1, PT ;  /* 0x000000010400780c */ /* 0x000fc60003f05270 */
[----:B------:R-:W-:-:S03]  /*1e40*/  IMAD.HI.U32 R5, R11, R5, RZ ;  /* 0x000000050b057227 */ /* 0x000fc600078e00ff */
[----:B------:R-:W4:Y:S01]  /*1e50*/  LDC.64 R2, c[0x0][0xb28] ;  /* 0x0002ca00ff027b82 */ /* 0x000f220000000a00 */
[----:B-1----:R-:W-:-:S04]  /*1e60*/  IMAD.HI.U32 R20, R9, R6, RZ ;  /* 0x0000000609147227 */ /* 0x002fc800078e00ff */
[----:B------:R-:W-:Y:S01]  /*1e70*/  IMAD.HI.U32 R22, R13, R6, RZ ;  /* 0x000000060d167227 */ /* 0x000fe200078e00ff */
[----:B------:R-:W-:Y:S02]  /*1e80*/  SHF.R.U32.HI R20, RZ, R7, R20 ;  /* 0x00000007ff147219 */ /* 0x000fe40000011614 */
[-C--:B--2---:R-:W-:Y:S02]  /*1e90*/  SHF.R.U32.HI R17, RZ, R16.reuse, R17 ;  /* 0x00000010ff117219 */ /* 0x084fe40000011611 */
[----:B------:R-:W-:Y:S02]  /*1ea0*/  SHF.R.U32.HI R16, RZ, R16, R5 ;  /* 0x00000010ff107219 */ /* 0x000fe40000011605 */
[----:B------:R-:W-:Y:S02]  /*1eb0*/  SEL R17, R0, R17, !P0 ;  /* 0x0000001100117207 */ /* 0x000fe40004000000 */
[----:B------:R-:W-:Y:S02]  /*1ec0*/  SHF.R.U32.HI R22, RZ, R7, R22 ;  /* 0x00000007ff167219 */ /* 0x000fe40000011616 */
[----:B---3--:R-:W-:-:S02]  /*1ed0*/  ISETP.NE.AND P1, PT, R18, 0x1, PT ;  /* 0x000000011200780c */ /* 0x008fc40003f25270 */
[----:B------:R-:W-:Y:S02]  /*1ee0*/  SEL R5, R11, R16, !P0 ;  /* 0x000000100b057207 */ /* 0x000fe40004000000 */
[----:B------:R-:W-:Y:S02]  /*1ef0*/  SEL R19, R9, R20, !P1 ;  /* 0x0000001409137207 */ /* 0x000fe40004800000 */
[----:B------:R-:W-:Y:S01]  /*1f00*/  SEL R7, R13, R22, !P1 ;  /* 0x000000160d077207 */ /* 0x000fe20004800000 */
[----:B----4-:R-:W-:-:S04]  /*1f10*/  IMAD.HI.U32 R20, R17, R2, RZ ;  /* 0x0000000211147227 */ /* 0x010fc800078e00ff */
        /* <DEDUP_REMOVED lines=10> */
[----:B------:R-:W-:-:S04]  /*1fc0*/  @!P0 IMAD.HI.U32 R16, R7, R2, RZ ;  /* 0x0000000207108227 */ /* 0x000fc800078e00ff */
[----:B------:R-:W-:Y:S01]  /*1fd0*/  IMAD.MOV R2, RZ, RZ, -R6 ;  /* 0x000000ffff027224 */ /* 0x000fe200078e0a06 */
[----:B------:R-:W-:-:S03]  /*1fe0*/  @!P0 SHF.R.U32.HI R16, RZ, R3, R16 ;  /* 0x00000003ff108219 */ /* 0x000fc60000011610 */
[----:B------:R-:W-:Y:S01]  /*1ff0*/  IMAD R2, R72, R2, R5 ;  /* 0x0000000248027224 */ /* 0x000fe200078e0205 */
        /* <DEDUP_REMOVED lines=11> */
.L_x_33:
[----:B------:R-:W1:Y:S02]  /*20b0*/  LDCU UR8, c[0x0][0xb30] ;  /* 0x00016600ff0877ac */ /* 0x000e640008000800 */
[----:B-1----:R-:W-:-:S09]  /*20c0*/  UISETP.NE.AND UP0, UPT, UR8, 0x1, UPT ;  /* 0x000000010800788c */ /* 0x002fd2000bf05270 */
[----:B------:R-:W-:Y:S05]  /*20d0*/  BRA.U UP0, `(.L_x_34) ;  /* 0x0000000100407547 */ /* 0x000fea000b800000 */
[----:B------:R-:W1:Y:S08]  /*20e0*/  LDC.64 R4, c[0x0][0xb10] ;  /* 0x0002c400ff047b82 */ /* 0x000e700000000a00 */
[----:B------:R-:W2:Y:S08]  /*20f0*/  LDC.64 R2, c[0x0][0xb18] ;  /* 0x0002c600ff027b82 */ /* 0x000eb00000000a00 */
[----:B------:R-:W3:Y:S08]  /*2100*/  LDC R6, c[0x0][0xb20] ;  /* 0x0002c800ff067b82 */ /* 0x000ef00000000800 */
[----:B------:R-:W4:Y:S01]  /*2110*/  LDC R16, c[0x0][0xb0c] ;  /* 0x0002c300ff107b82 */ /* 0x000f220000000800 */
[----:B-1----:R-:W-:-:S05]  /*2120*/  IMAD.HI.U32 R4, R13, R4, RZ ;  /* 0x000000040d047227 */ /* 0x002fca00078e00ff */
[----:B------:R-:W-:Y:S01]  /*2130*/  SHF.R.U32.HI R4, RZ, R5, R4 ;  /* 0x00000005ff047219 */ /* 0x000fe20000011604 */
[----:B--2---:R-:W-:Y:S01]  /*2140*/  IMAD.HI.U32 R3, R11, R3, RZ ;  /* 0x000000030b037227 */ /* 0x004fe200078e00ff */
[----:B------:R-:W-:-:S04]  /*2150*/  ISETP.NE.AND P0, PT, R2, 0x1, PT ;  /* 0x000000010200780c */ /* 0x000fc80003f05270 */
[----:B---3--:R-:W-:-:S04]  /*2160*/  SHF.R.U32.HI R6, RZ, R6, R3 ;  /* 0x00000006ff067219 */ /* 0x008fc80000011603 */
[----:B------:R-:W-:Y:S02]  /*2170*/  SEL R3, R11, R6, !P0 ;  /* 0x000000060b037207 */ /* 0x000fe40004000000 */
[----:B----4-:R-:W-:-:S04]  /*2180*/  ISETP.NE.AND P1, PT, R16, 0x1, PT ;  /* 0x000000011000780c */ /* 0x010fc80003f25270 */
[----:B------:R-:W-:-:S05]  /*2190*/  SEL R4, R13, R4, !P1 ;  /* 0x000000040d047207 */ /* 0x000fca0004800000 */
[----:B------:R-:W-:Y:S02]  /*21a0*/  IMAD.IADD R5, R3, 0x1, -R4 ;  /* 0x0000000103057824 */ /* 0x000fe400078e0a04 */
[----:B------:R-:W-:Y:S02]  /*21b0*/  IMAD.IADD R3, R4, 0x1, -R3 ;  /* 0x0000000104037824 */ /* 0x000fe400078e0a03 */
[----:B------:R-:W-:Y:S02]  /*21c0*/  IMAD R13, R5, R16, R13 ;  /* 0x00000010050d7224 */ /* 0x000fe400078e020d */
[----:B------:R-:W-:-:S07]  /*21d0*/  IMAD R11, R3, R2, R11 ;  /* 0x00000002030b7224 */ /* 0x000fce00078e020b */
.L_x_34:
[----:B------:R-:W-:Y:S01]  /*21e0*/  VIADD R14, R14, 0x1 ;  /* 0x000000010e0e7836 */ /* 0x000fe20000000000 */
[----:B------:R-:W-:Y:S01]  /*21f0*/  PLOP3.LUT P1, PT, PT, PT, PT, 0x80, 0x8 ;  /* 0x000000000008781c */ /* 0x000fe20003f2f070 */
[----:B------:R-:W-:Y:S02]  /*2200*/  IMAD.IADD R167, R13, 0x1, R166 ;  /* 0x000000010da77824 */ /* 0x000fe400078e02a6 */
[----:B------:R-:W-:Y:S01]  /*2210*/  IMAD.IADD R165, R11, 0x1, R164 ;  /* 0x000000010ba57824 */ /* 0x000fe200078e02a4 */
[----:B------:R-:W-:-:S04]  /*2220*/  ISETP.NE.AND P0, PT, R14, 0x2, PT ;  /* 0x000000020e00780c */ /* 0x000fc80003f05270 */
[----:B------:R-:W-:Y:S02]  /*2230*/  SEL R3, RZ, 0x1, P0 ;  /* 0x00000001ff037807 */ /* 0x000fe40000000000 */
[----:B------:R-:W-:Y:S02]  /*2240*/  SEL R14, R14, RZ, P0 ;  /* 0x000000ff0e0e7207 */ /* 0x000fe40000000000 */
[----:B------:R-:W-:Y:S01]  /*2250*/  LOP3.LUT R12, R12, R3, RZ, 0x3c, !PT ;  /* 0x000000030c0c7212 */ /* 0x000fe200078e3cff */
[----:B------:R-:W-:Y:S06]  /*2260*/  @P2 BRA `(.L_x_35) ;  /* 0xfffffff000982947 */ /* 0x000fec000383ffff */
[----:B------:R-:W-:Y:S01]  /*2270*/  UIADD3 UR4, UPT, UPT, UR4, 0x18, URZ ;  /* 0x0000001804047890 */ /* 0x000fe2000fffe0ff */
[----:B------:R-:W-:-:S03]  /*2280*/  SHF.L.U32 R3, R15, 0x1f, RZ ;  /* 0x0000001f0f037819 */ /* 0x000fc600000006ff */
[----:B------:R-:W-:-:S09]  /*2290*/  ULEA UR5, UR6, UR4, 0x3 ;  /* 0x0000000406057291 */ /* 0x000fd2000f8e18ff */
[----:B------:R-:W1:Y:S02]  /*22a0*/  SYNCS.PHASECHK.TRANS64.TRYWAIT P0, [UR5], R3 ;  /* 0x00000003ff0075a7 */ /* 0x000e640008001105 */
[----:B-1----:R-:W-:Y:S05]  /*22b0*/  @!P0 BRA `(.L_x_36) ;  /* 0x0000004400e48947 */ /* 0x002fea0003800000 */
.L_x_99:
[----:B------:R-:W-:-:S04]  /*22c0*/  UIADD3 UR6, UPT, UPT, UR6, 0x1, URZ ;  /* 0x0000000106067890 */ /* 0x000fc8000fffe0ff */
[----:B------:R-:W-:-:S04]  /*22d0*/  UISETP.NE.AND UP0, UPT, UR6, 0x3, UPT ;  /* 0x000000030600788c */ /* 0x000fc8000bf05270 */
[----:B------:R-:W-:Y:S02]  /*22e0*/  USEL UR7, URZ, 0x1, UP0 ;  /* 0x00000001ff077887 */ /* 0x000fe40008000000 */
[----:B------:R-:W-:-:S04]  /*22f0*/  USEL UR6, UR6, URZ, UP0 ;  /* 0x000000ff06067287 */ /* 0x000fc80008000000 */
[----:B------:R-:W-:Y:S01]  /*2300*/  ULEA UR5, UR6, UR4, 0x3 ;  /* 0x0000000406057291 */ /* 0x000fe2000f8e18ff */
[----:B------:R-:W-:-:S04]  /*2310*/  LOP3.LUT R15, R15, UR7, RZ, 0x3c, !PT ;  /* 0x000000070f0f7c12 */ /* 0x000fc8000f8e3cff */
[----:B-1----:R-:W-:-:S04]  /*2320*/  SHF.L.U32 R3, R15, 0x1f, RZ ;  /* 0x0000001f0f037819 */ /* 0x002fc800000006ff */
[----:B------:R-:W1:Y:S02]  /*2330*/  SYNCS.PHASECHK.TRANS64.TRYWAIT P0, [UR5], R3 ;  /* 0x00000003ff0075a7 */ /* 0x000e640008001105 */
[----:B-1----:R-:W-:Y:S05]  /*2340*/  @!P0 BRA `(.L_x_37) ;  /* 0x0000004400d88947 */ /* 0x002fea0003800000 */
.L_x_101:
[----:B------:R-:W-:-:S04]  /*2350*/  UIADD3 UR6, UPT, UPT, UR6, 0x1, URZ ;  /* 0x0000000106067890 */ /* 0x000fc8000fffe0ff */
[----:B------:R-:W-:-:S04]  /*2360*/  UISETP.NE.AND UP0, UPT, UR6, 0x3, UPT ;  /* 0x000000030600788c */ /* 0x000fc8000bf05270 */
[----:B------:R-:W-:Y:S02]  /*2370*/  USEL UR5, URZ, 0x1, UP0 ;  /* 0x00000001ff057887 */ /* 0x000fe40008000000 */
[----:B------:R-:W-:-:S04]  /*2380*/  USEL UR6, UR6, URZ, UP0 ;  /* 0x000000ff06067287 */ /* 0x000fc80008000000 */
[----:B------:R-:W-:Y:S01]  /*2390*/  ULEA UR6, UR6, UR4, 0x3 ;  /* 0x0000000406067291 */ /* 0x000fe2000f8e18ff */
[----:B-1----:R-:W-:-:S04]  /*23a0*/  LOP3.LUT R3, R15, UR5, RZ, 0x3c, !PT ;  /* 0x000000050f037c12 */ /* 0x002fc8000f8e3cff */
[----:B------:R-:W-:Y:S01]  /*23b0*/  SHF.L.U32 R3, R3, 0x1f, RZ ;  /* 0x0000001f03037819 */ /* 0x000fe200000006ff */
[----:B----4-:R-:W-:-:S07]  /*23c0*/  IMAD.U32 R0, RZ, RZ, UR6 ;  /* 0x00000006ff007e24 */ /* 0x010fce000f8e00ff */
.L_x_38:
[----:B-1----:R1:W2:Y:S02]  /*23d0*/  SYNCS.PHASECHK.TRANS64.TRYWAIT P0, [R0+URZ], R3 ;  /* 0x00000003000075a7 */ /* 0x0022a400080011ff */
[----:B--2---:R-:W-:Y:S05]  /*23e0*/  @!P0 NANOSLEEP.SYNCS 0x989680 ;  /* 0x009896800000895d */ /* 0x004fea0003900000 */
[----:B------:R-:W2:Y:S02]  /*23f0*/  @!P0 SYNCS.PHASECHK.TRANS64 P0, [R0+URZ], R3 ;  /* 0x00000003000085a7 */ /* 0x000ea400080010ff */
[----:B--2---:R-:W-:Y:S05]  /*2400*/  @P0 EXIT ;  /* 0x000000000000094d */ /* 0x004fea0003800000 */
[----:B------:R-:W-:Y:S05]  /*2410*/  BRA `(.L_x_38) ;  /* 0xfffffffc00ec7947 */ /* 0x000fea000383ffff */
.L_x_17:
[----:B------:R-:W-:-:S04]  /*2420*/  UISETP.NE.AND UP1, UPT, UR37, URZ, UPT ;  /* 0x000000ff2500728c */ /* 0x000fc8000bf25270 */
[----:B------:R-:W-:-:S09]  /*2430*/  UISETP.NE.OR UP1, UPT, UR8, 0x1, UP1 ;  /* 0x000000010800788c */ /* 0x000fd20008f25670 */
[----:B------:R-:W-:Y:S05]  /*2440*/  BRA.U UP1, `(.L_x_39) ;  /* 0x0000000501487547 */ /* 0x000fea000b800000 */
[----:B------:R-:W-:Y:S01]  /*2450*/  ISETP.NE.AND P2, PT, R2, RZ, PT ;  /* 0x000000ff0200720c */ /* 0x000fe20003f45270 */
[----:B------:R-:W-:Y:S01]  /*2460*/  IMAD.MOV.U32 R12, RZ, RZ, 0x1 ;  /* 0x00000001ff0c7424 */ /* 0x000fe200078e00ff */
[----:B------:R-:W-:Y:S02]  /*2470*/  CS2R R10, SRZ ;  /* 0x00000000000a7805 */ /* 0x000fe4000001ff00 */
[----:B------:R-:W-:Y:S01]  /*2480*/  CS2R R8, SRZ ;  /* 0x0000000000087805 */ /* 0x000fe2000001ff00 */
[----:B------:R-:W-:Y:S01]  /*2490*/  UMOV UR4, 0x400 ;  /* 0x0000040000047882 */ /* 0x000fe20000000000 */
[----:B------:R-:W-:Y:S01]  /*24a0*/  UMOV UR6, URZ ;  /* 0x000000ff00067c82 */ /* 0x000fe20008000000 */
[----:B------:R-:W-:-:S12]  /*24b0*/  ULEA UR37, UR37, UR4, 0x18 ;  /* 0x0000000425257291 */ /* 0x000fd8000f8ec0ff */
.L_x_43:
[----:B------:R-:W-:Y:S02]  /*24c0*/  LEA R0, R8, UR37, 0x3 ;  /* 0x0000002508007c11 */ /* 0x000fe4000f8e18ff */
[----:B------:R-:W-:-:S03]  /*24d0*/  SHF.L.U32 R5, R9, 0x1f, RZ ;  /* 0x0000001f09057819 */ /* 0x000fc600000006ff */
[----:B------:R-:W-:Y:S01]  /*24e0*/  VIADD R4, R0, 0xc0 ;  /* 0x000000c000047836 */ /* 0x000fe20000000000 */
[----:B------:R-:W1:Y:S02]  /*24f0*/  SYNCS.PHASECHK.TRANS64.TRYWAIT P0, [R0+URZ+0xb0], R5 ;  /* 0x0000b005000075a7 */ /* 0x000e6400080011ff */
[----:B-1----:R-:W-:Y:S05]  /*2500*/  @!P0 BRA `(.L_x_40) ;  /* 0x0000004400808947 */ /* 0x002fea0003800000 */
.L_x_102:
[----:B------:R-:W-:Y:S01]  /*2510*/  ULEA UR5, UR6, UR37, 0x3 ;  /* 0x0000002506057291 */ /* 0x000fe2000f8e18ff */
[----:B------:R-:W-:Y:S02]  /*2520*/  PRMT R4, RZ, 0x654, R4 ;  /* 0x00000654ff047816 */ /* 0x000fe40000000004 */
[----:B-1----:R-:W-:Y:S01]  /*2530*/  SHF.L.U32 R5, R12, 0x1f, RZ ;  /* 0x0000001f0c057819 */ /* 0x002fe200000006ff */
[----:B------:R-:W-:Y:S01]  /*2540*/  UIADD3 UR4, UPT, UPT, UR5, 0x50, URZ ;  /* 0x0000005005047890 */ /* 0x000fe2000fffe0ff */
[----:B------:R1:W-:Y:S05]  /*2550*/  SYNCS.ARRIVE.TRANS64.RED.A1T0 RZ, [R4+URZ], RZ ;  /* 0x000000ff04ff79a7 */ /* 0x0003ea00081004ff */
[----:B------:R-:W-:Y:S01]  /*2560*/  IMAD.U32 R7, RZ, RZ, UR4 ;  /* 0x00000004ff077e24 */ /* 0x000fe2000f8e00ff */
[----:B------:R-:W2:Y:S04]  /*2570*/  SYNCS.PHASECHK.TRANS64.TRYWAIT P0, [UR5+0x60], R5 ;  /* 0x00006005ff0075a7 */ /* 0x000ea80008001105 */
[----:B------:R-:W-:Y:S01]  /*2580*/  PRMT R6, R2, 0x654, R7 ;  /* 0x0000065402067816 */ /* 0x000fe20000000007 */
[----:B-1----:R-:W-:Y:S01]  /*2590*/  @!P2 IMAD.MOV.U32 R4, RZ, RZ, 0x10 ;  /* 0x00000010ff04a424 */ /* 0x002fe200078e00ff */
[----:B--2---:R-:W-:Y:S06]  /*25a0*/  @!P0 BRA `(.L_x_41) ;  /* 0x00000044006c8947 */ /* 0x004fec0003800000 */
.L_x_104:
[----:B------:R-:W-:Y:S01]  /*25b0*/  ULEA UR4, UR6, UR37, 0x4 ;  /* 0x0000002506047291 */ /* 0x000fe2000f8e20ff */
[----:B------:R-:W-:Y:S01]  /*25c0*/  SEL R3, R6, R3, !P2 ;  /* 0x0000000306037207 */ /* 0x000fe20005000000 */
[----:B------:R-:W-:Y:S01]  /*25d0*/  UIADD3 UR5, UPT, UPT, UR5, 0x50, URZ ;  /* 0x0000005005057890 */ /* 0x000fe2000fffe0ff */
[----:B-1----:R-:W-:Y:S01]  /*25e0*/  LEA R0, R11, UR37, 0x3 ;  /* 0x000000250b007c11 */ /* 0x002fe2000f8e18ff */
[----:B------:R-:W-:Y:S01]  /*25f0*/  UIADD3 UR4, UPT, UPT, UR4, 0xe0, URZ ;  /* 0x000000e004047890 */ /* 0x000fe2000fffe0ff */
[----:B------:R-:W-:Y:S01]  /*2600*/  SHF.L.U32 R5, R10, 0x1f, RZ ;  /* 0x0000001f0a057819 */ /* 0x000fe200000006ff */
[----:B------:R1:W-:Y:S01]  /*2610*/  @!P2 SYNCS.ARRIVE.TRANS64.RED RZ, [R3+URZ], R4 ;  /* 0x0000000403ffa9a7 */ /* 0x0003e200080004ff */
[----:B------:R-:W-:Y:S01]  /*2620*/  UIADD3 UR6, UPT, UPT, UR6, 0x1, URZ ;  /* 0x0000000106067890 */ /* 0x000fe2000fffe0ff */
[----:B------:R-:W-:-:S03]  /*2630*/  VIADD R8, R8, 0x1 ;  /* 0x0000000108087836 */ /* 0x000fc60000000000 */
[----:B------:R-:W-:Y:S02]  /*2640*/  UISETP.NE.AND UP0, UPT, UR6, 0x2, UPT ;  /* 0x000000020600788c */ /* 0x000fe4000bf05270 */
[----:B------:R-:W-:Y:S06]  /*2650*/  UGETNEXTWORKID.BROADCAST [UR4], [UR5] ;  /* 0x00000000040073ca */ /* 0x000fec0008000100 */
[----:B------:R-:W-:Y:S01]  /*2660*/  USEL UR4, URZ, 0x1, UP0 ;  /* 0x00000001ff047887 */ /* 0x000fe20008000000 */
[----:B------:R-:W-:Y:S01]  /*2670*/  ISETP.NE.AND P0, PT, R8, 0x2, PT ;  /* 0x000000020800780c */ /* 0x000fe20003f05270 */
[----:B------:R-:W-:Y:S01]  /*2680*/  USEL UR6, UR6, URZ, UP0 ;  /* 0x000000ff06067287 */ /* 0x000fe20008000000 */
[----:B------:R-:W2:Y:S03]  /*2690*/  SYNCS.PHASECHK.TRANS64.TRYWAIT P1, [R0+URZ+0x50], R5 ;  /* 0x00005005000075a7 */ /* 0x000ea600080211ff */
[----:B------:R-:W-:Y:S01]  /*26a0*/  LOP3.LUT R12, R12, UR4, RZ, 0x3c, !PT ;  /* 0x000000040c0c7c12 */ /* 0x000fe2000f8e3cff */
[----:B-12---:R-:W-:Y:S07]  /*26b0*/  @!P1 BRA `(.L_x_42) ;  /* 0x0000004400409947 */ /* 0x006fee0003800000 */
.L_x_105:
[C---:B------:R-:W-:Y:S01]  /*26c0*/  LEA R4, R11.reuse, UR37, 0x4 ;  /* 0x000000250b047c11 */ /* 0x040fe2000f8e20ff */
[----:B-1----:R-:W-:Y:S01]  /*26d0*/  VIADD R0, R0, 0x60 ;  /* 0x0000006000007836 */ /* 0x002fe20000000000 */
[----:B------:R-:W-:Y:S01]  /*26e0*/  SEL R8, R8, RZ, P0 ;  /* 0x000000ff08087207 */ /* 0x000fe20000000000 */
[----:B------:R-:W-:-:S03]  /*26f0*/  VIADD R11, R11, 0x1 ;  /* 0x000000010b0b7836 */ /* 0x000fc60000000000 */
[----:B------:R-:W1:Y:S01]  /*2700*/  LDS.128 R4, [R4+0xe0] ;  /* 0x0000e00004047984 */ /* 0x000e620000000c00 */
[----:B------:R-:W-:Y:S02]  /*2710*/  PRMT R0, RZ, 0x654, R0 ;  /* 0x00000654ff007816 */ /* 0x000fe40000000000 */
[C---:B------:R-:W-:Y:S01]  /*2720*/  ISETP.NE.AND P1, PT, R11.reuse, 0x2, PT ;  /* 0x000000020b00780c */ /* 0x040fe20003f25270 */
[----:B------:R-:W-:Y:S01]  /*2730*/  @!PT LDS RZ, [RZ] ;  /* 0x00000000fffff984 */ /* 0x000fe20000000800 */
[----:B------:R-:W-:Y:S01]  /*2740*/  @!PT LDS RZ, [RZ] ;  /* 0x00000000fffff984 */ /* 0x000fe20000000800 */
[----:B------:R-:W-:Y:S01]  /*2750*/  @!PT LDS RZ, [RZ] ;  /* 0x00000000fffff984 */ /* 0x000fe20000000800 */
[----:B------:R-:W-:Y:S01]  /*2760*/  @!PT LDS RZ, [RZ] ;  /* 0x00000000fffff984 */ /* 0x000fe20000000800 */
[----:B------:R2:W-:Y:S06]  /*2770*/  MEMBAR.ALL.CTA ;  /* 0x0000000000007992 */ /* 0x0005ec0000008000 */
[----:B--2---:R-:W2:Y:S01]  /*2780*/  FENCE.VIEW.ASYNC.S ;  /* 0x00000000000073c6 */ /* 0x004ea20000000000 */
[----:B------:R-:W-:Y:S01]  /*2790*/  SEL R11, R11, RZ, P1 ;  /* 0x000000ff0b0b7207 */ /* 0x000fe20000800000 */
[----:B--2---:R2:W-:Y:S01]  /*27a0*/  SYNCS.ARRIVE.TRANS64.RED.A1T0 RZ, [R0+URZ], RZ ;  /* 0x000000ff00ff79a7 */ /* 0x0045e200081004ff */
[----:B-1----:R-:W-:-:S02]  /*27b0*/  LOP3.LUT P3, RZ, R6, 0x1, RZ, 0xc0, !PT ;  /* 0x0000000106ff7812 */ /* 0x002fc4000786c0ff */
[----:B------:R-:W-:-:S04]  /*27c0*/  SEL R5, RZ, 0x1, P1 ;  /* 0x00000001ff057807 */ /* 0x000fc80000800000 */
[----:B------:R-:W-:Y:S02]  /*27d0*/  LOP3.LUT R10, R10, R5, RZ, 0x3c, !PT ;  /* 0x000000050a0a7212 */ /* 0x000fe400078e3cff */
[----:B--2---:R-:W-:-:S04]  /*27e0*/  SEL R0, RZ, 0x1, P0 ;  /* 0x00000001ff007807 */ /* 0x004fc80000000000 */
[----:B------:R-:W-:Y:S01]  /*27f0*/  LOP3.LUT R9, R9, R0, RZ, 0x3c, !PT ;  /* 0x0000000009097212 */ /* 0x000fe200078e3cff */
[----:B------:R-:W-:Y:S06]  /*2800*/  @P3 BRA `(.L_x_43) ;  /* 0xfffffffc002c3947 */ /* 0x000fec000383ffff */
[----:B------:R-:W-:Y:S01]  /*2810*/  ULEA UR5, UR6, UR37, 0x3 ;  /* 0x0000002506057291 */ /* 0x000fe2000f8e18ff */
[----:B------:R-:W-:-:S08]  /*2820*/  SHF.L.U32 R3, R12, 0x1f, RZ ;  /* 0x0000001f0c037819 */ /* 0x000fd000000006ff */
[----:B------:R-:W1:Y:S02]  /*2830*/  SYNCS.PHASECHK.TRANS64 P0, [UR5+0x60], R3 ;  /* 0x00006003ff0075a7 */ /* 0x000e640008001005 */
[----:B-1----:R-:W-:Y:S05]  /*2840*/  @P0 BRA `(.L_x_44) ;  /* 0x0000000000080947 */ /* 0x002fea0003800000 */
[----:B------:R-:W1:Y:S02]  /*2850*/  SYNCS.PHASECHK.TRANS64.TRYWAIT P0, [UR5+0x60], R3 ;  /* 0x00006003ff0075a7 */ /* 0x000e640008001105 */
[----:B-1----:R-:W-:Y:S05]  /*2860*/  @!P0 BRA `(.L_x_45) ;  /* 0x0000004000e88947 */ /* 0x002fea0003800000 */
.L_x_44:
[----:B------:R-:W-:-:S04]  /*2870*/  UIADD3 UR4, UPT, UPT, UR6, 0x1, URZ ;  /* 0x0000000106047890 */ /* 0x000fc8000fffe0ff */
[----:B------:R-:W-:-:S04]  /*2880*/  UISETP.NE.AND UP0, UPT, UR4, 0x2, UPT ;  /* 0x000000020400788c */ /* 0x000fc8000bf05270 */
[----:B------:R-:W-:Y:S02]  /*2890*/  USEL UR7, URZ, 0x1, UP0 ;  /* 0x00000001ff077887 */ /* 0x000fe40008000000 */
[----:B------:R-:W-:-:S04]  /*28a0*/  USEL UR4, UR4, URZ, UP0 ;  /* 0x000000ff04047287 */ /* 0x000fc80008000000 */
[----:B------:R-:W-:Y:S01]  /*28b0*/  ULEA UR4, UR4, UR37, 0x3 ;  /* 0x0000002504047291 */ /* 0x000fe2000f8e18ff */
[----:B-1----:R-:W-:-:S04]  /*28c0*/  LOP3.LUT R3, R12, UR7, RZ, 0x3c, !PT ;  /* 0x000000070c037c12 */ /* 0x002fc8000f8e3cff */
[----:B------:R-:W-:-:S04]  /*28d0*/  SHF.L.U32 R0, R3, 0x1f, RZ ;  /* 0x0000001f03007819 */ /* 0x000fc800000006ff */
[----:B------:R-:W1:Y:S02]  /*28e0*/  SYNCS.PHASECHK.TRANS64 P0, [UR4+0x60], R0 ;  /* 0x00006000ff0075a7 */ /* 0x000e640008001004 */
[----:B-1----:R-:W-:Y:S05]  /*28f0*/  @P0 EXIT ;  /* 0x000000000000094d */ /* 0x002fea0003800000 */
[----:B------:R-:W-:Y:S02]  /*2900*/  SHF.L.U32 R3, R3, 0x1f, RZ ;  /* 0x0000001f03037819 */ /* 0x000fe400000006ff */
[----:B------:R-:W-:-:S07]  /*2910*/  MOV R0, UR4 ;  /* 0x0000000400007c02 */ /* 0x000fce0008000f00 */
.L_x_46:
[----:B-1----:R1:W2:Y:S02]  /*2920*/  SYNCS.PHASECHK.TRANS64.TRYWAIT P0, [R0+URZ+0x60], R3 ;  /* 0x00006003000075a7 */ /* 0x0022a400080011ff */
[----:B--2---:R-:W-:Y:S05]  /*2930*/  @!P0 NANOSLEEP.SYNCS 0x989680 ;  /* 0x009896800000895d */ /* 0x004fea0003900000 */
[----:B------:R-:W2:Y:S02]  /*2940*/  @!P0 SYNCS.PHASECHK.TRANS64 P0, [R0+URZ+0x60], R3 ;  /* 0x00006003000085a7 */ /* 0x000ea400080010ff */
[----:B--2---:R-:W-:Y:S05]  /*2950*/  @P0 EXIT ;  /* 0x000000000000094d */ /* 0x004fea0003800000 */
[----:B------:R-:W-:Y:S05]  /*2960*/  BRA `(.L_x_46) ;  /* 0xfffffffc00ec7947 */ /* 0x000fea000383ffff */
.L_x_39:
[----:B------:R-:W-:-:S09]  /*2970*/  UISETP.NE.AND UP1, UPT, UR8, URZ, UPT ;  /* 0x000000ff0800728c */ /* 0x000fd2000bf25270 */
[----:B------:R-:W-:Y:S05]  /*2980*/  BRA.U UP1, `(.L_x_47) ;  /* 0x0000000d017c7547 */ /* 0x000fea000b800000 */
[----:B------:R-:W-:Y:S01]  /*2990*/  UMOV UR4, 0x40 ;  /* 0x0000004000047882 */ /* 0x000fe20000000000 */
[----:B------:R-:W-:Y:S01]  /*29a0*/  NOP ;  /* 0x0000000000007918 */ /* 0x000fe20000000000 */
[----:B------:R-:W-:Y:S01]  /*29b0*/  ULEA UR4, UR37, UR4, 0x18 ;  /* 0x0000000425047291 */ /* 0x000fe2000f8ec0ff */
[----:B------:R-:W-:Y:S02]  /*29c0*/  UMOV UR5, 0x400 ;  /* 0x0000040000057882 */ /* 0x000fe40000000000 */
[----:B------:R-:W-:-:S06]  /*29d0*/  ULEA UR37, UR37, UR5, 0x18 ;  /* 0x0000000525257291 */ /* 0x000fcc000f8ec0ff */
[----:B------:R-:W1:Y:S02]  /*29e0*/  LDS.U8 R0, [UR4+0x1c] ;  /* 0x00001c04ff007984 */ /* 0x000e640008000000 */
[----:B-1----:R-:W-:-:S13]  /*29f0*/  ISETP.NE.AND P0, PT, R0, RZ, PT ;  /* 0x000000ff0000720c */ /* 0x002fda0003f05270 */
[----:B------:R-:W-:Y:S05]  /*2a00*/  @P0 BRA `(.L_x_48) ;  /* 0x0000000000580947 */ /* 0x000fea0003800000 */
[----:B------:R-:W-:-:S13]  /*2a10*/  ELECT P0, URZ, PT ;  /* 0x0000000000ff782f */ /* 0x000fda0003800000 */
[----:B------:R-:W-:Y:S05]  /*2a20*/  @!P0 BRA `(.L_x_49) ;  /* 0x0000000000608947 */ /* 0x000fea0003800000 */
[----:B------:R-:W-:Y:S01]  /*2a30*/  UMOV UR5, 0x10 ;  /* 0x0000001000057882 */ /* 0x000fe20000000000 */
[----:B------:R-:W-:Y:S01]  /*2a40*/  HFMA2 R0, -RZ, RZ, 0, 5.9604644775390625e-08 ;  /* 0x00000001ff007431 */ /* 0x000fe200000001ff */
[----:B------:R-:W-:-:S03]  /*2a50*/  MOV R2, 0xffff ;  /* 0x0000ffff00027802 */ /* 0x000fc60000000f00 */
[----:B------:R-:W-:Y:S04]  /*2a60*/  DEPBAR.LE SB1, 0x36 ;  /* 0x00009d800000791a */ /* 0x000fe80000000000 */
[----:B------:R-:W1:Y:S02]  /*2a70*/  UTCATOMSWS.FIND_AND_SET.ALIGN UP0, UR5, UR5 ;  /* 0x00000005000575e3 */ /* 0x000e640008000800 */
[----:B-1----:R-:W-:Y:S01]  /*2a80*/  MOV R3, UR5 ;  /* 0x0000000500037c02 */ /* 0x002fe20008000f00 */
[----:B------:R-:W-:Y:S06]  /*2a90*/  BRA.U UP0, `(.L_x_50) ;  /* 0x0000000100187547 */ /* 0x000fec000b800000 */
.L_x_51:
[----:B------:R-:W-:Y:S05]  /*2aa0*/  NANOSLEEP 0x64 ;  /* 0x000000640000795d */ /* 0x000fea0003800000 */
[----:B------:R-:W-:-:S05]  /*2ab0*/  UMOV UR5, 0x10 ;  /* 0x0000001000057882 */ /* 0x000fca0000000000 */
[----:B------:R-:W-:Y:S04]  /*2ac0*/  DEPBAR.LE SB1, 0x36 ;  /* 0x00009d800000791a */ /* 0x000fe80000000000 */
[----:B------:R-:W1:Y:S02]  /*2ad0*/  UTCATOMSWS.FIND_AND_SET.ALIGN UP0, UR5, UR5 ;  /* 0x00000005000575e3 */ /* 0x000e640008000800 */
[----:B-1----:R-:W-:Y:S01]  /*2ae0*/  MOV R3, UR5 ;  /* 0x0000000500037c02 */ /* 0x002fe20008000f00 */
[----:B------:R-:W-:Y:S05]  /*2af0*/  BRA.U !UP0, `(.L_x_51) ;  /* 0xfffffffd08e87547 */ /* 0x000fea000b83ffff */
.L_x_50:
[-C--:B------:R-:W-:Y:S02]  /*2b00*/  SHF.L.U32 R2, R2, R3.reuse, RZ ;  /* 0x0000000302027219 */ /* 0x080fe400000006ff */
[----:B------:R-:W-:Y:S01]  /*2b10*/  SHF.L.U32 R0, R0, R3, RZ ;  /* 0x0000000300007219 */ /* 0x000fe200000006ff */
[----:B------:R-:W-:Y:S02]  /*2b20*/  IMAD.SHL.U32 R3, R3, 0x20, RZ ;  /* 0x0000002003037824 */ /* 0x000fe400078e00ff */
[----:B------:R1:W-:Y:S04]  /*2b30*/  ATOMS.OR RZ, [UR4+0x14], R2 ;  /* 0x00001402ffff798c */ /* 0x0003e8000b000004 */
[----:B------:R1:W-:Y:S04]  /*2b40*/  ATOMS.OR RZ, [UR4+0x18], R0 ;  /* 0x00001800ffff798c */ /* 0x0003e8000b000004 */
[----:B------:R1:W-:Y:S01]  /*2b50*/  STS [UR37+0x100], R3 ;  /* 0x00010003ff007988 */ /* 0x0003e20008000825 */
[----:B------:R-:W-:Y:S05]  /*2b60*/  BRA `(.L_x_49) ;  /* 0x0000000000107947 */ /* 0x000fea0003800000 */
.L_x_48:
[----:B------:R-:W-:Y:S02]  /*2b70*/  MOV R0, 0xffffffff ;  /* 0xffffffff00007802 */ /* 0x000fe40000000f00 */
[----:B------:R-:W-:-:S03]  /*2b80*/  MOV R2, 0x2bb0 ;  /* 0x00002bb000027802 */ /* 0x000fc60000000f00 */
[----:B------:R1:W-:Y:S04]  /*2b90*/  STS [UR37+0x100], R0 ;  /* 0x00010000ff007988 */ /* 0x0003e80008000825 */
[----:B-1-3-5:R-:W-:Y:S05]  /*2ba0*/  CALL.REL.NOINC `($__internal_1_$__cuda_sm10x_tcgen05_guardrail_trap_phase_invalid_during_alloc) ;  /* 0x0000004400647944 */ /* 0x02afea0003c00000 */
.L_x_49:
[----:B------:R-:W-:Y:S05]  /*2bb0*/  WARPSYNC.ALL ;  /* 0x0000000000007948 */ /* 0x000fea0003800000 */
[----:B------:R-:W2:Y:S01]  /*2bc0*/  S2UR UR6, SR_CgaCtaId ;  /* 0x00000000000679c3 */ /* 0x000ea20000008800 */
[----:B------:R-:W-:Y:S01]  /*2bd0*/  UMOV UR4, 0x400 ;  /* 0x0000040000047882 */ /* 0x000fe20000000000 */
[----:B------:R-:W-:-:S06]  /*2be0*/  NOP ;  /* 0x0000000000007918 */ /* 0x000fcc0000000000 */
[----:B------:R-:W-:Y:S06]  /*2bf0*/  BAR.ARV 0x6, 0xa0 ;  /* 0x0182800000007b1d */ /* 0x000fec0000002000 */
[----:B------:R-:W4:Y:S01]  /*2c00*/  LDCU UR7, c[0x0][0x38c] ;  /* 0x00007180ff0777ac */ /* 0x000f220008000800 */
[----:B------:R-:W-:Y:S01]  /*2c10*/  IMAD.MOV.U32 R11, RZ, RZ, 0x1 ;  /* 0x00000001ff0b7424 */ /* 0x000fe200078e00ff */
[----:B------:R-:W-:Y:S01]  /*2c20*/  CS2R R8, SRZ ;  /* 0x0000000000087805 */ /* 0x000fe2000001ff00 */
[----:B------:R-:W-:Y:S01]  /*2c30*/  IMAD.MOV.U32 R10, RZ, RZ, RZ ;  /* 0x000000ffff0a7224 */ /* 0x000fe200078e00ff */
[----:B------:R-:W-:Y:S01]  /*2c40*/  UMOV UR18, URZ ;  /* 0x000000ff00127c82 */ /* 0x000fe20008000000 */
[----:B------:R-:W-:Y:S01]  /*2c50*/  UMOV UR17, URZ ;  /* 0x000000ff00117c82 */ /* 0x000fe20008000000 */
[----:B------:R-:W-:Y:S01]  /*2c60*/  UMOV UR22, 0x0 ;  /* 0x0000000000167882 */ /* 0x000fe20000000000 */
[----:B------:R-:W-:Y:S01]  /*2c70*/  UMOV UR23, 0x81004a0 ;  /* 0x081004a000177882 */ /* 0x000fe20000000000 */
[----:B------:R-:W-:Y:S01]  /*2c80*/  UMOV UR20, 0x0 ;  /* 0x0000000000147882 */ /* 0x000fe20000000000 */
[----:B------:R-:W-:Y:S01]  /*2c90*/  UMOV UR21, 0x81004a0 ;  /* 0x081004a000157882 */ /* 0x000fe20000000000 */
[----:B--2---:R-:W-:Y:S01]  /*2ca0*/  ULEA UR6, UR6, UR4, 0x18 ;  /* 0x0000000406067291 */ /* 0x004fe2000f8ec0ff */
[----:B------:R-:W2:Y:S03]  /*2cb0*/  LDCU UR4, c[0x0][0x38c] ;  /* 0x00007180ff0477ac */ /* 0x000ea60008000800 */
[----:B------:R-:W-:-:S02]  /*2cc0*/  UIADD3 UR11, UPT, UPT, UR6, 0x4400, URZ ;  /* 0x00004400060b7890 */ /* 0x000fc4000fffe0ff */
[----:B----4-:R-:W-:-:S03]  /*2cd0*/  UIADD3 UR7, UPT, UPT, UR7, 0x3f, URZ ;  /* 0x0000003f07077890 */ /* 0x010fc6000fffe0ff */
[----:B-1----:R-:W1:Y:S01]  /*2ce0*/  LDS R0, [UR6+0x100] ;  /* 0x00010006ff007984 */ /* 0x002e620008000800 */
[----:B------:R-:W-:Y:S02]  /*2cf0*/  UIADD3 UR12, UPT, UPT, UR6, 0xa400, URZ ;  /* 0x0000a400060c7890 */ /* 0x000fe4000fffe0ff */
[----:B------:R-:W-:Y:S02]  /*2d00*/  USHF.R.S32.HI UR5, URZ, 0x1f, UR7 ;  /* 0x0000001fff057899 */ /* 0x000fe40008011407 */
[----:B------:R-:W-:Y:S02]  /*2d10*/  USHF.R.U32.HI UR11, URZ, 0x4, UR11 ;  /* 0x00000004ff0b7899 */ /* 0x000fe4000801160b */
[----:B------:R-:W-:Y:S02]  /*2d20*/  ULEA.HI UR5, UR5, UR7, URZ, 0x6 ;  /* 0x0000000705057291 */ /* 0x000fe4000f8f30ff */
[----:B------:R-:W-:Y:S02]  /*2d30*/  USHF.R.U32.HI UR12, URZ, 0x4, UR12 ;  /* 0x00000004ff0c7899 */ /* 0x000fe4000801160c */
[----:B------:R-:W-:-:S02]  /*2d40*/  USHF.R.S32.HI UR5, URZ, 0x6, UR5 ;  /* 0x00000006ff057899 */ /* 0x000fc40008011405 */
[----:B------:R-:W-:Y:S02]  /*2d50*/  ULOP3.LUT UR11, UR11, 0x3fff, URZ, 0xc0, !UPT ;  /* 0x00003fff0b0b7892 */ /* 0x000fe4000f8ec0ff */
[----:B------:R-:W-:Y:S02]  /*2d60*/  UISETP.LT.AND UP0, UPT, UR5, 0x1, UPT ;  /* 0x000000010500788c */ /* 0x000fe4000bf01270 */
[----:B------:R-:W-:Y:S02]  /*2d70*/  ULOP3.LUT UR12, UR12, 0x3fff, URZ, 0xc0, !UPT ;  /* 0x00003fff0c0c7892 */ /* 0x000fe4000f8ec0ff */
[----:B------:R-:W-:Y:S02]  /*2d80*/  USEL UR10, UR5, 0x1, !UP0 ;  /* 0x00000001050a7887 */ /* 0x000fe4000c000000 */
[----:B------:R-:W-:Y:S02]  /*2d90*/  ULOP3.LUT UR11, UR11, 0x10000, URZ, 0xfc, !UPT ;  /* 0x000100000b0b7892 */ /* 0x000fe4000f8efcff */
[----:B------:R-:W-:-:S02]  /*2da0*/  ULOP3.LUT UR12, UR12, 0x10000, URZ, 0xfc, !UPT ;  /* 0x000100000c0c7892 */ /* 0x000fc4000f8efcff */
[----:B------:R-:W-:Y:S02]  /*2db0*/  UIADD3 UR10, UPT, UPT, -UR10, URZ, URZ ;  /* 0x000000ff0a0a7290 */ /* 0x000fe4000fffe1ff */
[----:B--2---:R-:W-:Y:S01]  /*2dc0*/  UISETP.GE.AND UP3, UPT, UR4, 0x1, UPT ;  /* 0x000000010400788c */ /* 0x004fe2000bf66270 */
[----:B-1----:R-:W-:-:S15]  /*2dd0*/  R2UR UR19, R0 ;  /* 0x00000000001372ca */ /* 0x002fde00000e0000 */
.L_x_58:
[----:B------:R-:W-:Y:S02]  /*2de0*/  LEA R0, R10, UR6, 0x3 ;  /* 0x000000060a007c11 */ /* 0x000fe4000f8e18ff */
[----:B------:R-:W-:Y:S02]  /*2df0*/  SHF.L.U32 R5, R9, 0x1f, RZ ;  /* 0x0000001f09057819 */ /* 0x000fe400000006ff */
[----:B------:R-:W-:Y:S01]  /*2e00*/  PLOP3.LUT P0, PT, PT, PT, UP3, 0x80, 0x8 ;  /* 0x000000000008781c */ /* 0x000fe20003f0f038 */
[----:B------:R-:W-:Y:S01]  /*2e10*/  VIADD R3, R0, 0x60 ;  /* 0x0000006000037836 */ /* 0x000fe20000000000 */
[----:B-1----:R-:W1:Y:S02]  /*2e20*/  SYNCS.PHASECHK.TRANS64.TRYWAIT P1, [R0+URZ+0x50], R5 ;  /* 0x00005005000075a7 */ /* 0x002e6400080211ff */
[----:B-1--4-:R-:W-:Y:S09]  /*2e30*/  @!P1 BRA `(.L_x_52) ;  /* 0x0000003c008c9947 */ /* 0x012ff20003800000 */
.L_x_107:
[----:B------:R-:W-:Y:S01]  /*2e40*/  LEA R4, R10, UR6, 0x4 ;  /* 0x000000060a047c11 */ /* 0x000fe2000f8e20ff */
[----:B------:R-:W-:Y:S01]  /*2e50*/  @UP3 ULEA UR4, UR17, UR6, 0x3 ;  /* 0x0000000611043291 */ /* 0x000fe2000f8e18ff */
[----:B------:R-:W-:Y:S01]  /*2e60*/  PLOP3.LUT P2, PT, PT, PT, PT, 0x80, 0x8 ;  /* 0x000000000008781c */ /* 0x000fe20003f4f070 */
[----:B------:R-:W-:Y:S01]  /*2e70*/  ULEA UR8, UR18, UR6, 0x3 ;  /* 0x0000000612087291 */ /* 0x000fe2000f8e18ff */
[----:B------:R-:W-:Y:S01]  /*2e80*/  PRMT R3, RZ, 0x654, R3 ;  /* 0x00000654ff037816 */ /* 0x000fe20000000003 */
[----:B------:R-:W-:Y:S01]  /*2e90*/  ULEA UR9, UR18, UR19, 0x6 ;  /* 0x0000001312097291 */ /* 0x000fe2000f8e30ff */
[----:B-1----:R-:W1:Y:S01]  /*2ea0*/  LDS.128 R4, [R4+0xe0] ;  /* 0x0000e00004047984 */ /* 0x002e620000000c00 */
[----:B------:R-:W-:Y:S02]  /*2eb0*/  @P0 SHF.L.U32 R2, R8, 0x1f, RZ ;  /* 0x0000001f08020819 */ /* 0x000fe400000006ff */
[----:B------:R-:W-:Y:S01]  /*2ec0*/  SHF.L.U32 R0, R11, 0x1f, RZ ;  /* 0x0000001f0b007819 */ /* 0x000fe200000006ff */
[----:B------:R-:W-:Y:S01]  /*2ed0*/  @!PT LDS RZ, [RZ] ;  /* 0x00000000fffff984 */ /* 0x000fe20000000800 */
[----:B------:R-:W-:Y:S01]  /*2ee0*/  @!PT LDS RZ, [RZ] ;  /* 0x00000000fffff984 */ /* 0x000fe20000000800 */
[----:B------:R-:W-:Y:S01]  /*2ef0*/  @!PT LDS RZ, [RZ] ;  /* 0x00000000fffff984 */ /* 0x000fe20000000800 */
[----:B------:R-:W-:Y:S01]  /*2f00*/  @!PT LDS RZ, [RZ] ;  /* 0x00000000fffff984 */ /* 0x000fe20000000800 */
[----:B------:R2:W-:Y:S06]  /*2f10*/  MEMBAR.ALL.CTA ;  /* 0x0000000000007992 */ /* 0x0005ec0000008000 */
[----:B--2---:R-:W2:Y:S02]  /*2f20*/  FENCE.VIEW.ASYNC.S ;  /* 0x00000000000073c6 */ /* 0x004ea40000000000 */
[----:B--2---:R2:W-:Y:S01]  /*2f30*/  SYNCS.ARRIVE.TRANS64.RED.A1T0 RZ, [R3+URZ], RZ ;  /* 0x000000ff03ff79a7 */ /* 0x0045e200081004ff */
[----:B------:R2:W4:Y:S01]  /*2f40*/  @P0 SYNCS.PHASECHK.TRANS64.TRYWAIT P2, [UR4], R2 ;  /* 0x00000002ff0005a7 */ /* 0x0005220008041104 */
[----:B-1----:R-:W-:Y:S01]  /*2f50*/  LOP3.LUT P1, RZ, R6, 0x1, RZ, 0xc0, !PT ;  /* 0x0000000106ff7812 */ /* 0x002fe2000782c0ff */
[----:B------:R-:W1:Y:S02]  /*2f60*/  SYNCS.PHASECHK.TRANS64.TRYWAIT P0, [UR8+0x90], R0 ;  /* 0x00009000ff0075a7 */ /* 0x000e640008001108 */
[----:B-12-4-:R-:W-:Y:S10]  /*2f70*/  @!P0 BRA `(.L_x_53) ;  /* 0x0000003c00508947 */ /* 0x016ff40003800000 */
.L_x_109:
[----:B------:R-:W-:Y:S01]  /*2f80*/  IADD3 R10, PT, PT, R10, 0x1, RZ ;  /* 0x000000010a0a7810 */ /* 0x000fe20007ffe0ff */
[----:B------:R-:W-:Y:S06]  /*2f90*/  BRA.U !UP3, `(.L_x_54) ;  /* 0x000000010b987547 */ /* 0x000fec000b800000 */
[----:B------:R-:W-:Y:S01]  /*2fa0*/  UPLOP3.LUT UP4, UPT, UPT, UPT, UPT, 0x40, 0x4 ;  /* 0x000000000004789c */ /* 0x000fe20003f8e870 */
[----:B------:R-:W-:Y:S01]  /*2fb0*/  UMOV UR16, UR10 ;  /* 0x0000000a00107c82 */ /* 0x000fe20008000000 */
[----:B------:R-:W-:Y:S01]  /*2fc0*/  UMOV UR15, UR5 ;  /* 0x00000005000f7c82 */ /* 0x000fe20008000000 */
[----:B------:R-:W-:-:S08]  /*2fd0*/  UMOV UR14, UR17 ;  /* 0x00000011000e7c82 */ /* 0x000fd00008000000 */
.L_x_57:
[----:B------:R-:W-:Y:S02]  /*2fe0*/  UIADD3 UR16, UPT, UPT, UR16, 0x1, URZ ;  /* 0x0000000110107890 */ /* 0x000fe4000fffe0ff */
[----:B--2---:R-:W-:Y:S02]  /*2ff0*/  ULEA UR7, UR14, UR6, 0x3 ;  /* 0x000000060e077291 */ /* 0x004fe4000f8e18ff */
[----:B------:R-:W-:Y:S01]  /*3000*/  UISETP.NE.AND UP0, UPT, UR16, URZ, UPT ;  /* 0x000000ff1000728c */ /* 0x000fe2000bf05270 */
[----:B----4-:R-:W-:Y:S10]  /*3010*/  @P2 BRA `(.L_x_55) ;  /* 0x00000000000c2947 */ /* 0x010ff40003800000 */
[----:B-1----:R-:W-:Y:S04]  /*3020*/  SHF.L.U32 R3, R8, 0x1f, RZ ;  /* 0x0000001f08037819 */ /* 0x002fe800000006ff */
[----:B------:R-:W1:Y:S02]  /*3030*/  SYNCS.PHASECHK.TRANS64.TRYWAIT P0, [UR7], R3 ;  /* 0x00000003ff0075a7 */ /* 0x000e640008001107 */
[----:B-1----:R-:W-:Y:S05]  /*3040*/  @!P0 BRA `(.L_x_56) ;  /* 0x0000003c00348947 */ /* 0x002fea0003800000 */
.L_x_55:
[----:B------:R-:W-:Y:S01]  /*3050*/  UISETP.NE.AND UP1, UPT, UR15, 0x1, UPT ;  /* 0x000000010f00788c */ /* 0x000fe2000bf25270 */
[----:B------:R-:W-:Y:S01]  /*3060*/  PLOP3.LUT P2, PT, PT, PT, PT, 0x80, 0x8 ;  /* 0x000000000008781c */ /* 0x000fe20003f4f070 */
[----:B------:R-:W-:Y:S02]  /*3070*/  UIADD3 UR17, UPT, UPT, UR14, 0x1, URZ ;  /* 0x000000010e117890 */ /* 0x000fe4000fffe0ff */
[----:B------:R-:W-:Y:S02]  /*3080*/  ULEA UR24, UR14, UR12, 0x8 ;  /* 0x0000000c0e187291 */ /* 0x000fe4000f8e40ff */
[----:B------:R-:W-:Y:S01]  /*3090*/  UISETP.NE.AND UP2, UPT, UR17, 0x3, UPT ;  /* 0x000000031100788c */ /* 0x000fe2000bf45270 */
[----:B------:R-:W-:Y:S01]  /*30a0*/  PLOP3.LUT P0, PT, PT, PT, UP1, 0x80, 0x8 ;  /* 0x000000000008781c */ /* 0x000fe20003f0f018 */
[----:B------:R-:W-:Y:S02]  /*30b0*/  ULEA UR26, UR14, UR11, 0x9 ;  /* 0x0000000b0e1a7291 */ /* 0x000fe4000f8e48ff */
[----:B------:R-:W-:Y:S02]  /*30c0*/  USEL UR13, URZ, 0x1, UP2 ;  /* 0x00000001ff0d7887 */ /* 0x000fe40009000000 */
[----:B------:R-:W-:Y:S02]  /*30d0*/  USEL UR17, UR17, URZ, UP2 ;  /* 0x000000ff11117287 */ /* 0x000fe40009000000 */
[----:B------:R-:W-:Y:S02]  /*30e0*/  UIADD3 UR30, UPT, UPT, UR24, 0x2, URZ ;  /* 0x00000002181e7890 */ /* 0x000fe4000fffe0ff */
[----:B------:R-:W-:Y:S01]  /*30f0*/  @UP1 ULEA UR4, UR17, UR6, 0x3 ;  /* 0x0000000611041291 */ /* 0x000fe2000f8e18ff */
[----:B------:R-:W-:Y:S01]  /*3100*/  LOP3.LUT R8, R8, UR13, RZ, 0x3c, !PT ;  /* 0x0000000d08087c12 */ /* 0x000fe2000f8e3cff */
[----:B------:R-:W-:Y:S02]  /*3110*/  UIADD3 UR28, UPT, UPT, UR26, 0x2, URZ ;  /* 0x000000021a1c7890 */ /* 0x000fe4000fffe0ff */
[----:B------:R-:W-:Y:S01]  /*3120*/  UIADD3 UR7, UPT, UPT, UR7, 0x18, URZ ;  /* 0x0000001807077890 */ /* 0x000fe2000fffe0ff */
[----:B-1----:R-:W-:Y:S01]  /*3130*/  @P0 SHF.L.U32 R0, R8, 0x1f, RZ ;  /* 0x0000001f08000819 */ /* 0x002fe200000006ff */
[----:B------:R-:W-:Y:S01]  /*3140*/  UMOV UR25, 0x80004020 ;  /* 0x8000402000197882 */ /* 0x000fe20000000000 */
[----:B------:R-:W-:Y:S01]  /*3150*/  UMOV UR27, 0x80004020 ;  /* 0x80004020001b7882 */ /* 0x000fe20000000000 */
[----:B------:R-:W-:Y:S01]  /*3160*/  UMOV UR31, 0x80004020 ;  /* 0x80004020001f7882 */ /* 0x000fe20000000000 */
[----:B------:R2:W4:Y:S01]  /*3170*/  @P0 SYNCS.PHASECHK.TRANS64.TRYWAIT P2, [UR4], R0 ;  /* 0x00000000ff0005a7 */ /* 0x0005220008041104 */
[----:B------:R-:W-:Y:S01]  /*3180*/  UIADD3 UR15, UPT, UPT, UR15, -0x1, URZ ;  /* 0xffffffff0f0f7890 */ /* 0x000fe2000fffe0ff */
[----:B------:R2:W-:Y:S01]  /*3190*/  UTCIMMA gdesc[UR26], gdesc[UR24], tmem[UR9], tmem[UR22], idesc[UR23], UP4 ;  /* 0x00ff16181a0075ea */ /* 0x0005e2000a000109 */
[----:B------:R-:W-:Y:S01]  /*31a0*/  UPLOP3.LUT UP4, UPT, UPT, UPT, UPT, 0x80, 0x8 ;  /* 0x000000000008789c */ /* 0x000fe20003f8f070 */
[----:B------:R-:W-:Y:S01]  /*31b0*/  UMOV UR29, 0x80004020 ;  /* 0x80004020001d7882 */ /* 0x000fe20000000000 */
[----:B------:R-:W-:Y:S01]  /*31c0*/  UMOV UR14, UR17 ;  /* 0x00000011000e7c82 */ /* 0x000fe20008000000 */
[----:B------:R2:W-:Y:S01]  /*31d0*/  UTCIMMA gdesc[UR28], gdesc[UR30], tmem[UR9], tmem[UR20], idesc[UR21], UPT ;  /* 0x00ff141e1c0075ea */ /* 0x0005e2000b800109 */
[----:B------:R2:W-:Y:S01]  /*31e0*/  UTCBAR [UR7], URZ ;  /* 0x000000ff070073e9 */ /* 0x0005e200080000ff */
[----:B------:R-:W-:Y:S06]  /*31f0*/  BRA.U UP0, `(.L_x_57) ;  /* 0xfffffffd00787547 */ /* 0x000fec000b83ffff */
.L_x_54:
[----:B------:R-:W-:Y:S01]  /*3200*/  UIADD3 UR18, UPT, UPT, UR18, 0x1, URZ ;  /* 0x0000000112127890 */ /* 0x000fe2000fffe0ff */
[C---:B------:R-:W-:Y:S01]  /*3210*/  ISETP.NE.AND P0, PT, R10.reuse, 0x2, PT ;  /* 0x000000020a00780c */ /* 0x040fe20003f05270 */
[----:B------:R-:W-:Y:S02]  /*3220*/  UIADD3 UR8, UPT, UPT, UR8, 0x70, URZ ;  /* 0x0000007008087890 */ /* 0x000fe4000fffe0ff */
[----:B------:R-:W-:Y:S01]  /*3230*/  UISETP.NE.AND UP0, UPT, UR18, 0x4, UPT ;  /* 0x000000041200788c */ /* 0x000fe2000bf05270 */
[----:B-12---:R-:W-:Y:S02]  /*3240*/  SEL R0, RZ, 0x1, P0 ;  /* 0x00000001ff007807 */ /* 0x006fe40000000000 */
[----:B------:R-:W-:Y:S01]  /*3250*/  SEL R10, R10, RZ, P0 ;  /* 0x000000ff0a0a7207 */ /* 0x000fe20000000000 */
[----:B------:R-:W-:Y:S01]  /*3260*/  USEL UR4, URZ, 0x1, UP0 ;  /* 0x00000001ff047887 */ /* 0x000fe20008000000 */
[----:B------:R-:W-:Y:S01]  /*3270*/  LOP3.LUT R9, R9, R0, RZ, 0x3c, !PT ;  /* 0x0000000009097212 */ /* 0x000fe200078e3cff */
[----:B------:R-:W-:Y:S01]  /*3280*/  USEL UR18, UR18, URZ, UP0 ;  /* 0x000000ff12127287 */ /* 0x000fe20008000000 */
[----:B------:R1:W-:Y:S03]  /*3290*/  UTCBAR [UR8], URZ ;  /* 0x000000ff080073e9 */ /* 0x0003e600080000ff */
[----:B------:R-:W-:Y:S01]  /*32a0*/  LOP3.LUT R11, R11, UR4, RZ, 0x3c, !PT ;  /* 0x000000040b0b7c12 */ /* 0x000fe2000f8e3cff */
[----:B------:R-:W-:Y:S07]  /*32b0*/  @P1 BRA `(.L_x_58) ;  /* 0xfffffff800c81947 */ /* 0x000fee000383ffff */
[----:B------:R-:W2:Y:S01]  /*32c0*/  S2UR UR4, SR_CgaCtaId ;  /* 0x00000000000479c3 */ /* 0x000ea20000008800 */
[----:B------:R-:W-:Y:S01]  /*32d0*/  ELECT P0, URZ, PT ;  /* 0x0000000000ff782f */ /* 0x000fe20003800000 */
[----:B------:R-:W-:Y:S01]  /*32e0*/  IMAD.MOV.U32 R0, RZ, RZ, 0x1 ;  /* 0x00000001ff007424 */ /* 0x000fe200078e00ff */
[----:B------:R-:W-:Y:S01]  /*32f0*/  UIADD3 UR6, UPT, UPT, UR6, 0x90, URZ ;  /* 0x0000009006067890 */ /* 0x000fe2000fffe0ff */
[----:B------:R-:W-:Y:S01]  /*3300*/  SHF.L.U32 R3, R11, 0x1f, RZ ;  /* 0x0000001f0b037819 */ /* 0x000fe200000006ff */
[----:B------:R-:W-:-:S03]  /*3310*/  UMOV UR5, 0x40 ;  /* 0x0000004000057882 */ /* 0x000fc60000000000 */
[----:B------:R-:W-:Y:S01]  /*3320*/  UVIRTCOUNT.DEALLOC.SMPOOL 0x80 ;  /* 0x000000800000784c */ /* 0x000fe20000000000 */
[----:B--2---:R-:W-:Y:S02]  /*3330*/  ULEA UR4, UR4, UR5, 0x18 ;  /* 0x0000000504047291 */ /* 0x004fe4000f8ec0ff */
[----:B------:R-:W-:-:S07]  /*3340*/  ULEA UR5, UR18, UR6, 0x3 ;  /* 0x0000000612057291 */ /* 0x000fce000f8e18ff */
[----:B------:R2:W-:Y:S02]  /*3350*/  @P0 STS.U8 [UR4+0x1c], R0 ;  /* 0x00001c00ff000988 */ /* 0x0005e40008000004 */
[----:B------:R-:W3:Y:S02]  /*3360*/  SYNCS.PHASECHK.TRANS64.TRYWAIT P0, [UR5], R3 ;  /* 0x00000003ff0075a7 */ /* 0x000ee40008001105 */
[----:B--23--:R-:W-:Y:S05]  /*3370*/  @!P0 BRA `(.L_x_59) ;  /* 0x0000003800808947 */ /* 0x00cfea0003800000 */
.L_x_112:
[----:B------:R-:W-:-:S04]  /*3380*/  UIADD3 UR7, UPT, UPT, UR18, 0x1, URZ ;  /* 0x0000000112077890 */ /* 0x000fc8000fffe0ff */
[----:B------:R-:W-:-:S04]  /*3390*/  UISETP.NE.AND UP0, UPT, UR7, 0x4, UPT ;  /* 0x000000040700788c */ /* 0x000fc8000bf05270 */
[----:B-1----:R-:W-:Y:S02]  /*33a0*/  USEL UR8, URZ, 0x1, UP0 ;  /* 0x00000001ff087887 */ /* 0x002fe40008000000 */
[----:B------:R-:W-:-:S04]  /*33b0*/  USEL UR7, UR7, URZ, UP0 ;  /* 0x000000ff07077287 */ /* 0x000fc80008000000 */
[----:B------:R-:W-:Y:S01]  /*33c0*/  ULEA UR5, UR7, UR6, 0x3 ;  /* 0x0000000607057291 */ /* 0x000fe2000f8e18ff */
[----:B------:R-:W-:-:S04]  /*33d0*/  LOP3.LUT R2, R11, UR8, RZ, 0x3c, !PT ;  /* 0x000000080b027c12 */ /* 0x000fc8000f8e3cff */
[----:B--2---:R-:W-:-:S04]  /*33e0*/  SHF.L.U32 R3, R2, 0x1f, RZ ;  /* 0x0000001f02037819 */ /* 0x004fc800000006ff */
[----:B------:R-:W1:Y:S02]  /*33f0*/  SYNCS.PHASECHK.TRANS64.TRYWAIT P0, [UR5], R3 ;  /* 0x00000003ff0075a7 */ /* 0x000e640008001105 */
[----:B-1----:R-:W-:Y:S05]  /*3400*/  @!P0 BRA `(.L_x_60) ;  /* 0x0000003800748947 */ /* 0x002fea0003800000 */
.L_x_114:
        /* <DEDUP_REMOVED lines=9> */
.L_x_116:
[----:B------:R-:W-:-:S04]  /*34a0*/  UIADD3 UR7, UPT, UPT, UR7, 0x1, URZ ;  /* 0x0000000107077890 */ /* 0x000fc8000fffe0ff */
[----:B------:R-:W-:-:S04]  /*34b0*/  UISETP.NE.AND UP0, UPT, UR7, 0x4, UPT ;  /* 0x000000040700788c */ /* 0x000fc8000bf05270 */
[----:B------:R-:W-:Y:S02]  /*34c0*/  USEL UR5, URZ, 0x1, UP0 ;  /* 0x00000001ff057887 */ /* 0x000fe40008000000 */
[----:B------:R-:W-:-:S04]  /*34d0*/  USEL UR7, UR7, URZ, UP0 ;  /* 0x000000ff07077287 */ /* 0x000fc80008000000 */
[----:B------:R-:W-:Y:S01]  /*34e0*/  ULEA UR7, UR7, UR6, 0x3 ;  /* 0x0000000607077291 */ /* 0x000fe2000f8e18ff */
[----:B-1----:R-:W-:-:S04]  /*34f0*/  LOP3.LUT R3, R2, UR5, RZ, 0x3c, !PT ;  /* 0x0000000502037c12 */ /* 0x002fc8000f8e3cff */
[----:B------:R-:W-:-:S04]  /*3500*/  SHF.L.U32 R3, R3, 0x1f, RZ ;  /* 0x0000001f03037819 */ /* 0x000fc800000006ff */
[----:B------:R-:W1:Y:S02]  /*3510*/  SYNCS.PHASECHK.TRANS64.TRYWAIT P0, [UR7], R3 ;  /* 0x00000003ff0075a7 */ /* 0x000e640008001107 */
[----:B-1----:R-:W-:Y:S05]  /*3520*/  @!P0 BRA `(.L_x_62) ;  /* 0x00000038005c8947 */ /* 0x002fea0003800000 */
.L_x_118:
[----:B------:R-:W-:Y:S01]  /*3530*/  NOP ;  /* 0x0000000000007918 */ /* 0x000fe20000000000 */
[----:B-1----:R-:W1:Y:S01]  /*3540*/  LDS R0, [UR4+0x14] ;  /* 0x00001404ff007984 */ /* 0x002e620008000800 */
[----:B------:R-:W-:Y:S01]  /*3550*/  ULOP3.LUT UR6, UR19, 0xffff, URZ, 0xc0, !UPT ;  /* 0x0000ffff13067892 */ /* 0x000fe2000f8ec0ff */
[----:B------:R-:W-:Y:S01]  /*3560*/  UMOV UR8, 0xffff ;  /* 0x0000ffff00087882 */ /* 0x000fe20000000000 */
[----:B------:R-:W-:Y:S02]  /*3570*/  UMOV UR5, 0x1 ;  /* 0x0000000100057882 */ /* 0x000fe40000000000 */
[----:B------:R-:W-:-:S04]  /*3580*/  USHF.R.U32.HI UR6, URZ, 0x5, UR6 ;  /* 0x00000005ff067899 */ /* 0x000fc80008011606 */
[----:B------:R-:W-:Y:S02]  /*3590*/  USHF.L.U32 UR8, UR8, UR6, URZ ;  /* 0x0000000608087299 */ /* 0x000fe400080006ff */
[----:B------:R-:W-:-:S04]  /*35a0*/  USHF.L.U32 UR5, UR5, UR6, URZ ;  /* 0x0000000605057299 */ /* 0x000fc800080006ff */
[----:B-1----:R-:W-:-:S04]  /*35b0*/  LOP3.LUT R0, R0, UR8, RZ, 0xc0, !PT ;  /* 0x0000000800007c12 */ /* 0x002fc8000f8ec0ff */
[----:B------:R-:W-:-:S13]  /*35c0*/  ISETP.NE.AND P0, PT, R0, UR8, PT ;  /* 0x0000000800007c0c */ /* 0x000fda000bf05270 */
[----:B------:R-:W-:Y:S05]  /*35d0*/  @P0 BRA `(.L_x_63) ;  /* 0x0000000000580947 */ /* 0x000fea0003800000 */
[----:B------:R-:W1:Y:S02]  /*35e0*/  LDS R0, [UR4+0x18] ;  /* 0x00001804ff007984 */ /* 0x000e640008000800 */
[----:B-1----:R-:W-:-:S04]  /*35f0*/  LOP3.LUT R0, R0, UR5, RZ, 0xc0, !PT ;  /* 0x0000000500007c12 */ /* 0x002fc8000f8ec0ff */
[----:B------:R-:W-:-:S13]  /*3600*/  ISETP.NE.AND P0, PT, R0, UR5, PT ;  /* 0x0000000500007c0c */ /* 0x000fda000bf05270 */
[----:B------:R-:W-:Y:S05]  /*3610*/  @P0 BRA `(.L_x_64) ;  /* 0x00000000003c0947 */ /* 0x000fea0003800000 */
[----:B------:R-:W1:Y:S01]  /*3620*/  S2R R2, SR_LANEID ;  /* 0x0000000000027919 */ /* 0x000e620000000000 */
[----:B------:R-:W-:Y:S01]  /*3630*/  ULOP3.LUT UR8, URZ, UR8, URZ, 0x33, !UPT ;  /* 0x00000008ff087292 */ /* 0x000fe2000f8e33ff */
[----:B------:R-:W-:Y:S01]  /*3640*/  LOP3.LUT R4, RZ, UR5, RZ, 0x33, !PT ;  /* 0x00000005ff047c12 */ /* 0x000fe2000f8e33ff */
[----:B------:R-:W-:Y:S02]  /*3650*/  VOTEU.ANY UR7, UPT, PT ;  /* 0x0000000000077886 */ /* 0x000fe400038e0100 */
[----:B------:R-:W-:Y:S01]  /*3660*/  UFLO.U32 UR7, UR7 ;  /* 0x00000007000772bd */ /* 0x000fe200080e0000 */
[----:B------:R-:W2:Y:S01]  /*3670*/  REDUX UR5, R4 ;  /* 0x00000000040573c4 */ /* 0x000ea20000000000 */
[----:B------:R-:W-:-:S06]  /*3680*/  IMAD.U32 R0, RZ, RZ, UR8 ;  /* 0x00000008ff007e24 */ /* 0x000fcc000f8e00ff */
[----:B------:R3:W-:Y:S01]  /*3690*/  UTCATOMSWS.AND URZ, UR8 ;  /* 0x0000000800ff79e3 */ /* 0x0007e20008000000 */
[----:B------:R-:W4:Y:S01]  /*36a0*/  REDUX UR6, R0 ;  /* 0x00000000000673c4 */ /* 0x000f220000000000 */
[----:B-1----:R-:W-:Y:S01]  /*36b0*/  ISETP.EQ.U32.AND P0, PT, R2, UR7, PT ;  /* 0x0000000702007c0c */ /* 0x002fe2000bf02070 */
[----:B--2---:R-:W-:Y:S01]  /*36c0*/  IMAD.U32 R2, RZ, RZ, UR5 ;  /* 0x00000005ff027e24 */ /* 0x004fe2000f8e00ff */
[----:B----4-:R-:W-:-:S11]  /*36d0*/  MOV R3, UR6 ;  /* 0x0000000600037c02 */ /* 0x010fd60008000f00 */
[----:B------:R3:W-:Y:S04]  /*36e0*/  @P0 ATOMS.AND RZ, [UR4+0x14], R3 ;  /* 0x00001403ffff098c */ /* 0x0007e8000a800004 */
[----:B------:R3:W-:Y:S01]  /*36f0*/  @P0 ATOMS.AND RZ, [UR4+0x18], R2 ;  /* 0x00001802ffff098c */ /* 0x0007e2000a800004 */
[----:B------:R-:W-:Y:S05]  /*3700*/  BRA `(.L_x_65) ;  /* 0x0000000000147947 */ /* 0x000fea0003800000 */
.L_x_64:
[----:B------:R-:W-:Y:S02]  /*3710*/  MOV R2, 0x3730 ;  /* 0x0000373000027802 */ /* 0x000fe40000000f00 */
[----:B----45:R-:W-:Y:S05]  /*3720*/  CALL.REL.NOINC `($__internal_0_$__cuda_sm10x_tcgen05_guardrail_trap_col_being_dealloced_not_returned_by_alloc) ;  /* 0x0000003800787944 */ /* 0x030fea0003c00000 */
[----:B------:R-:W-:Y:S05]  /*3730*/  BRA `(.L_x_65) ;  /* 0x0000000000087947 */ /* 0x000fea0003800000 */
.L_x_63:
[----:B------:R-:W-:Y:S02]  /*3740*/  MOV R2, 0x3760 ;  /* 0x0000376000027802 */ /* 0x000fe40000000f00 */
[----:B----45:R-:W-:Y:S05]  /*3750*/  CALL.REL.NOINC `($__internal_2_$__cuda_sm10x_tcgen05_guardrail_trap_unallocated_columns_being_dealloced) ;  /* 0x0000003800847944 */ /* 0x030fea0003c00000 */
.L_x_65:
[----:B------:R-:W-:Y:S01]  /*3760*/  NOP ;  /* 0x0000000000007918 */ /* 0x000fe20000000000 */
[----:B---3--:R-:W-:Y:S05]  /*3770*/  EXIT ;  /* 0x000000000000794d */ /* 0x008fea0003800000 */
.L_x_47:
[----:B------:R-:W-:-:S09]  /*3780*/  UISETP.NE.OR UP2, UPT, UR8, 0x3, !UP2 ;  /* 0x000000030800788c */ /* 0x000fd2000d745670 */
[----:B------:R-:W-:Y:S05]  /*3790*/  BRA.U UP2, `(.L_x_66) ;  /* 0x0000000902c87547 */ /* 0x000fea000b800000 */
[----:B------:R-:W1:Y:S01]  /*37a0*/  LDCU.64 UR6, c[0x0][0x888] ;  /* 0x00011100ff0677ac */ /* 0x000e620008000a00 */
[----:B------:R-:W2:Y:S01]  /*37b0*/  LDC R0, c[0x0][0xb30] ;  /* 0x0002cc00ff007b82 */ /* 0x000ea20000000800 */
[----:B------:R-:W-:Y:S01]  /*37c0*/  IMAD.MOV.U32 R30, RZ, RZ, 0x1 ;  /* 0x00000001ff1e7424 */ /* 0x000fe200078e00ff */
[----:B------:R-:W-:Y:S01]  /*37d0*/  CS2R R28, SRZ ;  /* 0x00000000001c7805 */ /* 0x000fe2000001ff00 */
[----:B------:R-:W4:Y:S01]  /*37e0*/  LDCU.64 UR4, c[0x0][0x890] ;  /* 0x00011200ff0477ac */ /* 0x000f220008000a00 */
[----:B------:R-:W-:Y:S01]  /*37f0*/  IMAD.MOV.U32 R25, RZ, RZ, 0x2000 ;  /* 0x00002000ff197424 */ /* 0x000fe200078e00ff */
[----:B------:R-:W-:-:S03]  /*3800*/  UMOV UR8, 0x400 ;  /* 0x0000040000087882 */ /* 0x000fc60000000000 */
[----:B------:R-:W3:Y:S01]  /*3810*/  LDC R19, c[0x0][0x370] ;  /* 0x0000dc00ff137b82 */ /* 0x000ee20000000800 */
[----:B------:R-:W-:-:S07]  /*3820*/  UPLOP3.LUT UP1, UPT, UPT, UPT, UPT, 0x40, 0x4 ;  /* 0x000000000004789c */ /* 0x000fce0003f2e870 */
[----:B------:R-:W3:Y:S01]  /*3830*/  LDC R2, c[0x0][0xb0c] ;  /* 0x0002c300ff027b82 */ /* 0x000ee20000000800 */
[----:B-1----:R-:W-:Y:S02]  /*3840*/  UISETP.NE.U32.AND UP2, UPT, UR6, URZ, UPT ;  /* 0x000000ff0600728c */ /* 0x002fe4000bf45070 */
[----:B------:R-:W-:Y:S02]  /*3850*/  ULEA UR6, UR37, UR8, 0x18 ;  /* 0x0000000825067291 */ /* 0x000fe4000f8ec0ff */
[----:B------:R-:W-:Y:S02]  /*3860*/  UISETP.NE.AND.EX UP2, UPT, UR7, URZ, UPT, UP2 ;  /* 0x000000ff0700728c */ /* 0x000fe4000bf45320 */
[----:B------:R-:W-:Y:S01]  /*3870*/  UIADD3 UR7, UPT, UPT, UR6, 0x30, URZ ;  /* 0x0000003006077890 */ /* 0x000fe2000fffe0ff */
[----:B------:R-:W1:Y:S01]  /*3880*/  LDC R18, c[0x0][0xb20] ;  /* 0x0002c800ff127b82 */ /* 0x000e620000000800 */
[----:B----4-:R-:W-:Y:S01]  /*3890*/  UISETP.NE.U32.AND UP3, UPT, UR4, URZ, UPT ;  /* 0x000000ff0400728c */ /* 0x010fe2000bf65070 */
[----:B--2---:R-:W-:Y:S01]  /*38a0*/  ISETP.NE.AND P1, PT, R0, 0x1, PT ;  /* 0x000000010000780c */ /* 0x004fe20003f25270 */
[----:B------:R-:W-:-:S02]  /*38b0*/  UPRMT UR37, UR37, 0x654, UR7 ;  /* 0x0000065425257896 */ /* 0x000fc40008000007 */
[----:B------:R-:W-:-:S03]  /*38c0*/  UISETP.NE.AND.EX UP3, UPT, UR5, URZ, UPT, UP3 ;  /* 0x000000ff0500728c */ /* 0x000fc6000bf65330 */
[----:B------:R-:W2:Y:S08]  /*38d0*/  LDC.64 R32, c[0x0][0x348] ;  /* 0x0000d200ff207b82 */ /* 0x000eb00000000a00 */
[----:B------:R-:W4:Y:S08]  /*38e0*/  LDC.64 R16, c[0x0][0xb10] ;  /* 0x0002c400ff107b82 */ /* 0x000f300000000a00 */
[----:B------:R-:W1:Y:S08]  /*38f0*/  LDC.64 R6, c[0x0][0xb18] ;  /* 0x0002c600ff067b82 */ /* 0x000e700000000a00 */
[----:B------:R-:W1:Y:S08]  /*3900*/  LDC.64 R4, c[0x0][0xb28] ;  /* 0x0002ca00ff047b82 */ /* 0x000e700000000a00 */
[----:B---3--:R-:W1:Y:S02]  /*3910*/  LDC R24, c[0x0][0x374] ;  /* 0x0000dd00ff187b82 */ /* 0x008e640000000800 */
.L_x_74:
[C---:B------:R-:W-:Y:S02]  /*3920*/  LEA R0, R29.reuse, UR6, 0x3 ;  /* 0x000000061d007c11 */ /* 0x040fe4000f8e18ff */
[----:B------:R-:W-:Y:S02]  /*3930*/  SHF.L.U32 R3, R28, 0x1f, RZ ;  /* 0x0000001f1c037819 */ /* 0x000fe400000006ff */
[----:B------:R-:W-:Y:S02]  /*3940*/  LEA R20, R29, UR6, 0x4 ;  /* 0x000000061d147c11 */ /* 0x000fe4000f8e20ff */
[----:B---3--:R-:W3:Y:S02]  /*3950*/  SYNCS.PHASECHK.TRANS64.TRYWAIT P0, [R0+URZ+0x50], R3 ;  /* 0x00005003000075a7 */ /* 0x008ee400080011ff */
[----:B---3--:R-:W-:Y:S05]  /*3960*/  @!P0 BRA `(.L_x_67) ;  /* 0x0000003400648947 */ /* 0x008fea0003800000 */
.L_x_119:
[----:B------:R-:W-:Y:S01]  /*3970*/  ISETP.GE.AND P0, PT, R72, 0x1, PT ;  /* 0x000000014800780c */ /* 0x000fe20003f06270 */
[----:B------:R-:W1:Y:S01]  /*3980*/  LDS.128 R20, [R20+0xe0] ;  /* 0x0000e00014147984 */ /* 0x000e620000000c00 */
[----:B------:R-:W-:Y:S01]  /*3990*/  ISETP.NE.U32.AND P4, PT, RZ, UR4, PT ;  /* 0x00000004ff007c0c */ /* 0x000fe2000bf85070 */
[----:B---3--:R-:W-:Y:S01]  /*39a0*/  VIADD R0, R0, 0x60 ;  /* 0x0000006000007836 */ /* 0x008fe20000000000 */
[----:B------:R-:W-:Y:S02]  /*39b0*/  SHF.L.U32 R26, R30, 0x1f, RZ ;  /* 0x0000001f1e1a7819 */ /* 0x000fe400000006ff */
[----:B------:R-:W-:Y:S02]  /*39c0*/  ISETP.NE.AND.EX P4, PT, RZ, UR5, PT, P4 ;  /* 0x00000005ff007c0c */ /* 0x000fe4000bf85340 */
[----:B------:R-:W-:Y:S01]  /*39d0*/  PRMT R0, RZ, 0x654, R0 ;  /* 0x00000654ff007816 */ /* 0x000fe20000000000 */
[----:B------:R-:W-:Y:S01]  /*39e0*/  @!PT LDS RZ, [RZ] ;  /* 0x00000000fffff984 */ /* 0x000fe20000000800 */
[----:B------:R-:W-:Y:S01]  /*39f0*/  @!PT LDS RZ, [RZ] ;  /* 0x00000000fffff984 */ /* 0x000fe20000000800 */
[----:B------:R-:W-:Y:S01]  /*3a00*/  @!PT LDS RZ, [RZ] ;  /* 0x00000000fffff984 */ /* 0x000fe20000000800 */
[----:B------:R-:W-:Y:S01]  /*3a10*/  @!PT LDS RZ, [RZ] ;  /* 0x00000000fffff984 */ /* 0x000fe20000000800 */
[----:B------:R3:W-:Y:S06]  /*3a20*/  MEMBAR.ALL.CTA ;  /* 0x0000000000007992 */ /* 0x0007ec0000008000 */
[----:B---3--:R-:W3:Y:S02]  /*3a30*/  FENCE.VIEW.ASYNC.S ;  /* 0x00000000000073c6 */ /* 0x008ee40000000000 */
[----:B---3--:R3:W-:Y:S01]  /*3a40*/  SYNCS.ARRIVE.TRANS64.RED.A1T0 RZ, [R0+URZ], RZ ;  /* 0x000000ff00ff79a7 */ /* 0x0087e200081004ff */
[----:B-1----:R-:W-:Y:S11]  /*3a50*/  LOP3.LUT P3, RZ, R22, 0x1, RZ, 0xc0, !PT ;  /* 0x0000000116ff7812 */ /* 0x002ff6000786c0ff */
[----:B------:R-:W-:Y:S02]  /*3a60*/  @!UPT UIADD3 URZ, UPT, UPT, URZ, URZ, URZ ;  /* 0x000000fffffff290 */ /* 0x000fe4000fffe0ff */
[----:B------:R-:W-:Y:S02]  /*3a70*/  @P3 MOV R13, R20 ;  /* 0x00000014000d3202 */ /* 0x000fe40000000f00 */
[----:B------:R-:W-:Y:S01]  /*3a80*/  @P3 LOP3.LUT R8, R21, 0xffff, RZ, 0xc0, !PT ;  /* 0x0000ffff15083812 */ /* 0x000fe200078ec0ff */
[----:B---3--:R-:W-:Y:S06]  /*3a90*/  @!P0 BRA `(.L_x_68) ;  /* 0x0000000000a48947 */ /* 0x008fec0003800000 */
[----:B------:R-:W-:Y:S01]  /*3aa0*/  IMAD.HI.U32 R31, R24, R7, RZ ;  /* 0x00000007181f7227 */ /* 0x000fe200078e00ff */
[----:B------:R-:W-:Y:S02]  /*3ab0*/  ISETP.NE.AND P0, PT, R6, 0x1, PT ;  /* 0x000000010600780c */ /* 0x000fe40003f05270 */
[----:B------:R-:W-:Y:S01]  /*3ac0*/  ISETP.NE.AND P2, PT, R72, 0x1, PT ;  /* 0x000000014800780c */ /* 0x000fe20003f45270 */
[----:B----4-:R-:W-:Y:S01]  /*3ad0*/  IMAD.HI.U32 R34, R19, R16, RZ ;  /* 0x0000001013227227 */ /* 0x010fe200078e00ff */
[----:B------:R-:W-:Y:S02]  /*3ae0*/  SHF.R.U32.HI R31, RZ, R18, R31 ;  /* 0x00000012ff1f7219 */ /* 0x000fe4000001161f */
[----:B------:R-:W-:Y:S01]  /*3af0*/  ISETP.NE.AND P5, PT, R2, 0x1, PT ;  /* 0x000000010200780c */ /* 0x000fe20003fa5270 */
[----:B------:R-:W-:Y:S01]  /*3b00*/  IMAD.HI.U32 R36, R13, R16, RZ ;  /* 0x000000100d247227 */ /* 0x000fe200078e00ff */
[----:B------:R-:W-:Y:S02]  /*3b10*/  SHF.R.U32.HI R34, RZ, R17, R34 ;  /* 0x00000011ff227219 */ /* 0x000fe40000011622 */
[----:B------:R-:W-:Y:S01]  /*3b20*/  SEL R3, R24, R31, !P0 ;  /* 0x0000001f18037207 */ /* 0x000fe20004000000 */
[C---:B------:R-:W-:Y:S01]  /*3b30*/  IMAD.HI.U32 R31, R8.reuse, R7, RZ ;  /* 0x00000007081f7227 */ /* 0x040fe200078e00ff */
[----:B------:R-:W-:Y:S02]  /*3b40*/  SEL R11, R19, R34, !P5 ;  /* 0x00000022130b7207 */ /* 0x000fe40006800000 */
[----:B------:R-:W-:Y:S01]  /*3b50*/  SHF.R.U32.HI R36, RZ, R17, R36 ;  /* 0x00000011ff247219 */ /* 0x000fe20000011624 */
[----:B------:R-:W-:Y:S01]  /*3b60*/  IMAD.HI.U32 R38, R3, R4, RZ ;  /* 0x0000000403267227 */ /* 0x000fe200078e00ff */
[----:B------:R-:W-:Y:S03]  /*3b70*/  SHF.R.U32.HI R31, RZ, R18, R31 ;  /* 0x00000012ff1f7219 */ /* 0x000fe6000001161f */
[----:B------:R-:W-:Y:S01]  /*3b80*/  IMAD.HI.U32 R34, R11, R4, RZ ;  /* 0x000000040b227227 */ /* 0x000fe200078e00ff */
[----:B------:R-:W-:Y:S02]  /*3b90*/  @P2 SHF.R.U32.HI R3, RZ, R5, R38 ;  /* 0x00000005ff032219 */ /* 0x000fe40000011626 */
[----:B------:R-:W-:Y:S02]  /*3ba0*/  SEL R9, R8, R31, !P0 ;  /* 0x0000001f08097207 */ /* 0x000fe40004000000 */
[----:B------:R-:W-:Y:S01]  /*3bb0*/  @P2 SHF.R.U32.HI R11, RZ, R5, R34 ;  /* 0x00000005ff0b2219 */ /* 0x000fe20000011622 */
[C---:B------:R-:W-:Y:S01]  /*3bc0*/  IMAD R10, R72.reuse, R3, RZ ;  /* 0x00000003480a7224 */ /* 0x040fe200078e02ff */
[----:B------:R-:W-:Y:S01]  /*3bd0*/  SEL R3, R13, R36, !P5 ;  /* 0x000000240d037207 */ /* 0x000fe20006800000 */
[C---:B------:R-:W-:Y:S03]  /*3be0*/  IMAD.HI.U32 R14, R9.reuse, R4, RZ ;  /* 0x00000004090e7227 */ /* 0x040fe600078e00ff */
[----:B------:R-:W-:Y:S01]  /*3bf0*/  ISETP.GE.AND P0, PT, R9, R10, PT ;  /* 0x0000000a0900720c */ /* 0x000fe20003f06270 */
[C---:B------:R-:W-:Y:S01]  /*3c00*/  IMAD R12, R72.reuse, R11, RZ ;  /* 0x0000000b480c7224 */ /* 0x040fe200078e02ff */
[-C--:B------:R-:W-:Y:S04]  /*3c10*/  SHF.R.U32.HI R14, RZ, R5.reuse, R14 ;  /* 0x00000005ff0e7219 */ /* 0x080fe8000001160e */
[----:B------:R-:W-:Y:S02]  /*3c20*/  ISETP.GE.OR P0, PT, R3, R12, P0 ;  /* 0x0000000c0300720c */ /* 0x000fe40000706670 */
[----:B------:R-:W-:Y:S05]  /*3c30*/  SEL R15, R9, R14, !P2 ;  /* 0x0000000e090f7207 */ /* 0x000fea0005000000 */
[----:B------:R-:W-:Y:S04]  /*3c40*/  IMAD.MOV R14, RZ, RZ, -R15 ;  /* 0x000000ffff0e7224 */ /* 0x000fe800078e0a0f */
[----:B------:R-:W-:Y:S02]  /*3c50*/  IMAD R14, R72, R14, R9 ;  /* 0x0000000e480e7224 */ /* 0x000fe400078e0209 */
[C---:B------:R-:W-:Y:S05]  /*3c60*/  @!P0 IMAD.HI.U32 R10, R3.reuse, R4, RZ ;  /* 0x00000004030a8227 */ /* 0x040fea00078e00ff */
[----:B------:R-:W-:Y:S04]  /*3c70*/  @!P0 SHF.R.U32.HI R10, RZ, R5, R10 ;  /* 0x00000005ff0a8219 */ /* 0x000fe8000001160a */
[----:B------:R-:W-:Y:S01]  /*3c80*/  @!P0 SEL R0, R3, R10, !P2 ;  /* 0x0000000a03008207 */ /* 0x000fe20005000000 */
[----:B------:R-:W-:Y:S03]  /*3c90*/  IMAD.MOV R10, RZ, RZ, -R3 ;  /* 0x000000ffff0a7224 */ /* 0x000fe600078e0a03 */
[----:B------:R-:W-:Y:S01]  /*3ca0*/  @!P0 IADD3 R15, PT, PT, R15, -R0, RZ ;  /* 0x800000000f0f8210 */ /* 0x000fe20007ffe0ff */
[----:B------:R-:W-:Y:S01]  /*3cb0*/  @!P0 IMAD R0, R11, R14, R0 ;  /* 0x0000000e0b008224 */ /* 0x000fe200078e0200 */
[----:B------:R-:W-:Y:S01]  /*3cc0*/  IADD3 R11, PT, PT, -R9, RZ, RZ ;  /* 0x000000ff090b7210 */ /* 0x000fe20007ffe1ff */
[----:B------:R-:W-:Y:S02]  /*3cd0*/  IMAD R13, R2, R10, R13 ;  /* 0x0000000a020d7224 */ /* 0x000fe400078e020d */
[----:B------:R-:W-:Y:S02]  /*3ce0*/  @!P0 IMAD R9, R15, R72, R3 ;  /* 0x000000480f098224 */ /* 0x000fe400078e0203 */
[----:B------:R-:W-:Y:S02]  /*3cf0*/  @!P0 IMAD.MOV.U32 R3, RZ, RZ, R0 ;  /* 0x000000ffff038224 */ /* 0x000fe400078e0000 */
[----:B------:R-:W-:Y:S02]  /*3d00*/  IMAD R8, R6, R11, R8 ;  /* 0x0000000b06087224 */ /* 0x000fe400078e0208 */
[----:B------:R-:W-:Y:S02]  /*3d10*/  IMAD R13, R3, R2, R13 ;  /* 0x00000002030d7224 */ /* 0x000fe400078e020d */
[----:B------:R-:W-:Y:S02]  /*3d20*/  IMAD R8, R9, R6, R8 ;  /* 0x0000000609087224 */ /* 0x000fe400078e0208 */
.L_x_68:
[----:B------:R-:W-:Y:S05]  /*3d30*/  BRA.U UP1, `(.L_x_69) ;  /* 0x0000000101107547 */ /* 0x000fea000b800000 */
[----:B------:R-:W-:Y:S04]  /*3d40*/  MOV R0, UR13 ;  /* 0x0000000d00007c02 */ /* 0x000fe80008000f00 */
[----:B------:R-:W-:Y:S04]  /*3d50*/  SHF.L.U32 R3, R0, 0x1f, RZ ;  /* 0x0000001f00037819 */ /* 0x000fe800000006ff */
[----:B------:R-:W1:Y:S02]  /*3d60*/  SYNCS.PHASECHK.TRANS64.TRYWAIT P0, [UR6+0x48], R3 ;  /* 0x00004803ff0075a7 */ /* 0x000e640008001106 */
[----:B-1----:R-:W-:Y:S05]  /*3d70*/  @!P0 BRA `(.L_x_70) ;  /* 0x0000003000748947 */ /* 0x002fea0003800000 */
.L_x_69:
[----:B------:R-:W-:Y:S05]  /*3d80*/  BRA.U !UP3, `(.L_x_71) ;  /* 0x000000010b347547 */ /* 0x000fea000b800000 */
[----:B------:R-:W-:Y:S01]  /*3d90*/  UPLOP3.LUT UP0, UPT, UPT, UPT, UP2, 0x80, 0x8 ;  /* 0x000000000008789c */ /* 0x000fe20003f0f020 */
[----:B-1----:R-:W-:Y:S02]  /*3da0*/  HFMA2 R0, -RZ, RZ, 0, 5.9604644775390625e-08 ;  /* 0x00000001ff007431 */ /* 0x002fe400000001ff */
[----:B------:R-:W-:Y:S03]  /*3db0*/  IMAD.MOV.U32 R168, RZ, RZ, 0x1 ;  /* 0x00000001ffa87424 */ /* 0x000fe600078e00ff */
[----:B------:R-:W-:Y:S05]  /*3dc0*/  PLOP3.LUT P0, PT, PT, PT, UP0, 0x80, 0x8 ;  /* 0x000000000008781c */ /* 0x000fea0003f0f008 */
[----:B------:R-:W1:Y:S01]  /*3dd0*/  @UP0 LDCU.64 UR8, c[0x0][0x888] ;  /* 0x00011100ff0807ac */ /* 0x000e620008000a00 */
[----:B------:R-:W-:Y:S07]  /*3de0*/  @UP0 UIMAD UR7, UR36, UR4, URZ ;  /* 0x00000004240702a4 */ /* 0x000fee000f8e02ff */
[----:B------:R-:W-:Y:S01]  /*3df0*/  @!P0 PRMT R168, R0, 0x7610, R168 ;  /* 0x0000761000a88816 */ /* 0x000fe200000000a8 */
[----:B-1----:R-:W-:Y:S03]  /*3e00*/  @UP0 UIMAD.WIDE UR8, UR7, 0x4, UR8 ;  /* 0x00000004070808a5 */ /* 0x002fe6000f8e0208 */
[----:B------:R-:W1:Y:S03]  /*3e10*/  @!UP0 LDCU UR7, c[0x0][0x880] ;  /* 0x00011000ff0787ac */ /* 0x000e660008000800 */
[----:B------:R-:W-:Y:S01]  /*3e20*/  IMAD.U32 R10, RZ, RZ, UR8 ;  /* 0x00000008ff0a7e24 */ /* 0x000fe2000f8e00ff */
[----:B------:R-:W-:Y:S05]  /*3e30*/  MOV R11, UR9 ;  /* 0x00000009000b7c02 */ /* 0x000fea0008000f00 */
[----:B-----5:R3:W5:Y:S02]  /*3e40*/  @P0 LDG.E R80, desc[UR40][R10.64] ;  /* 0x000000280a500981 */ /* 0x020764000c1e1900 */
[----:B-1-3--:R-:W-:Y:S07]  /*3e50*/  @!P0 IMAD.U32 R80, RZ, RZ, UR7 ;  /* 0x00000007ff508e24 */ /* 0x00afee000f8e00ff */
.L_x_71:
[----:B-----5:R-:W-:Y:S01]  /*3e60*/  @!P4 ISETP.EQ.AND P5, PT, R80, RZ, PT ;  /* 0x000000ff5000c20c */ /* 0x020fe20003fa2270 */
[----:B------:R-:W-:Y:S01]  /*3e70*/  @!UPT UIADD3 URZ, UPT, UPT, URZ, URZ, URZ ;  /* 0x000000fffffff290 */ /* 0x000fe2000fffe0ff */
[----:B------:R-:W-:Y:S11]  /*3e80*/  @!P4 BRA `(.L_x_72) ;  /* 0x000000000014c947 */ /* 0x000ff60003800000 */
[----:B------:R-:W-:Y:S02]  /*3e90*/  LOP3.LUT P0, RZ, R168, 0xff, RZ, 0xc0, !PT ;  /* 0x000000ffa8ff7812 */ /* 0x000fe4000780c0ff */
[----:B------:R-:W-:Y:S04]  /*3ea0*/  PLOP3.LUT P5, PT, PT, PT, UP0, 0x80, 0x8 ;  /* 0x000000000008781c */ /* 0x000fe80003faf008 */
[----:B------:R-:W-:Y:S07]  /*3eb0*/  PLOP3.LUT P5, PT, P5, PT, PT, 0x8, 0x80 ;  /* 0x000000000080781c */ /* 0x000fee0002fae170 */
[----:B------:R-:W-:Y:S11]  /*3ec0*/  @P0 ISETP.EQ.AND P5, PT, R80, RZ, PT ;  /* 0x000000ff5000020c */ /* 0x000ff60003fa2270 */
[----:B------:R-:W-:Y:S02]  /*3ed0*/  @!UPT UIADD3 URZ, UPT, UPT, URZ, URZ, URZ ;  /* 0x000000fffffff290 */ /* 0x000fe4000fffe0ff */
.L_x_72:
[----:B------:R-:W3:Y:S01]  /*3ee0*/  SYNCS.PHASECHK.TRANS64.TRYWAIT P4, [UR6+0x38], R26 ;  /* 0x0000381aff0075a7 */ /* 0x000ee20008081106 */
[----:B------:R-:W-:Y:S01]  /*3ef0*/  @P3 SHF.R.U32.HI R27, RZ, 0x10, R21 ;  /* 0x00000010ff1b3819 */ /* 0x000fe20000011615 */
[----:B------:R-:W-:Y:S01]  /*3f00*/  VIADD R29, R29, 0x1 ;  /* 0x000000011d1d7836 */ /* 0x000fe20000000000 */
[----:B------:R-:W5:Y:S08]  /*3f10*/  LDC.64 R14, c[0x0][0xb10] ;  /* 0x0002c400ff0e7b82 */ /* 0x000f700000000a00 */
[----:B------:R-:W2:Y:S08]  /*3f20*/  LDC.64 R10, c[0x0][0xb18] ;  /* 0x0002c600ff0a7b82 */ /* 0x000eb00000000a00 */
[----:B-1----:R-:W1:Y:S08]  /*3f30*/  @!P1 LDC R0, c[0x0][0xb20] ;  /* 0x0002c800ff009b82 */ /* 0x002e700000000800 */
[----:B------:R-:W4:Y:S01]  /*3f40*/  @!P1 LDC R3, c[0x0][0xb0c] ;  /* 0x0002c300ff039b82 */ /* 0x000f220000000800 */
[----:B-----5:R-:W-:Y:S05]  /*3f50*/  @!P1 IMAD.HI.U32 R14, R13, R14, RZ ;  /* 0x0000000e0d0e9227 */ /* 0x020fea00078e00ff */
[----:B------:R-:W-:Y:S01]  /*3f60*/  @!P1 SHF.R.U32.HI R14, RZ, R15, R14 ;  /* 0x0000000fff0e9219 */ /* 0x000fe2000001160e */
[----:B--2---:R-:W-:Y:S01]  /*3f70*/  @!P1 IMAD.HI.U32 R11, R8, R11, RZ ;  /* 0x0000000b080b9227 */ /* 0x004fe200078e00ff */
[----:B------:R-:W-:Y:S04]  /*3f80*/  @!P1 ISETP.NE.AND P0, PT, R10, 0x1, PT ;  /* 0x000000010a00980c */ /* 0x000fe80003f05270 */
[----:B-1----:R-:W-:Y:S02]  /*3f90*/  @!P1 SHF.R.U32.HI R9, RZ, R0, R11 ;  /* 0x00000000ff099219 */ /* 0x002fe4000001160b */
[----:B----4-:R-:W-:Y:S02]  /*3fa0*/  @!P1 ISETP.NE.AND P2, PT, R3, 0x1, PT ;  /* 0x000000010300980c */ /* 0x010fe40003f45270 */
[----:B------:R-:W-:Y:S02]  /*3fb0*/  @!P1 SEL R9, R8, R9, !P0 ;  /* 0x0000000908099207 */ /* 0x000fe40004000000 */
[----:B------:R-:W-:Y:S02]  /*3fc0*/  ELECT P0, URZ, PT ;  /* 0x0000000000ff782f */ /* 0x000fe40003800000 */
[----:B------:R-:W-:Y:S05]  /*3fd0*/  @!P1 SEL R14, R13, R14, !P2 ;  /* 0x0000000e0d0e9207 */ /* 0x000fea0005000000 */
[----:B------:R-:W-:Y:S02]  /*3fe0*/  @!P1 IMAD.IADD R0, R9, 0x1, -R14 ;  /* 0x0000000109009824 */ /* 0x000fe400078e0a0e */
[----:B------:R-:W-:Y:S02]  /*3ff0*/  @!P1 IMAD.IADD R9, R14, 0x1, -R9 ;  /* 0x000000010e099824 */ /* 0x000fe400078e0a09 */
[----:B------:R-:W-:Y:S02]  /*4000*/  @!P1 IMAD R13, R0, R3, R13 ;  /* 0x00000003000d9224 */ /* 0x000fe400078e020d */
[----:B------:R-:W-:Y:S01]  /*4010*/  @!P1 IMAD R8, R9, R10, R8 ;  /* 0x0000000a09089224 */ /* 0x000fe200078e0208 */
[----:B---3--:R-:W-:Y:S06]  /*4020*/  @!P4 BRA `(.L_x_73) ;  /* 0x0000002c00e0c947 */ /* 0x008fec0003800000 */
.L_x_122:
[----:B------:R-:W-:Y:S01]  /*4030*/  PLOP3.LUT P5, PT, P5, P0, PT, 0xf2, 0x2f ;  /* 0x00000000002f781c */ /* 0x000fe20002fa1e72 */
[----:B------:R-:W-:Y:S01]  /*4040*/  UMOV UR14, 0x0 ;  /* 0x00000000000e7882 */ /* 0x000fe20000000000 */
[----:B------:R-:W-:Y:S01]  /*4050*/  LOP3.LUT R30, R30, 0x1, RZ, 0x3c, !PT ;  /* 0x000000011e1e7812 */ /* 0x000fe200078e3cff */
[----:B------:R-:W-:Y:S01]  /*4060*/  UMOV UR15, 0x10000000 ;  /* 0x10000000000f7882 */ /* 0x000fe20000000000 */
[----:B------:R-:W-:Y:S01]  /*4070*/  UMOV UR12, UR36 ;  /* 0x00000024000c7c82 */ /* 0x000fe20008000000 */
[----:B------:R-:W-:Y:S08]  /*4080*/  @P3 R2UR UR36, R27 ;  /* 0x000000001b2432ca */ /* 0x000ff000000e0000 */
[----:B-1----:R-:W-:Y:S01]  /*4090*/  @!P5 IADD3 R3, P0, PT, R32, 0x580, RZ ;  /* 0x000005802003d810 */ /* 0x002fe20007f1e0ff */
[----:B------:R-:W-:Y:S01]  /*40a0*/  @!P5 IMAD.SHL.U32 R165, R165, 0x40, RZ ;  /* 0x00000040a5a5d824 */ /* 0x000fe200078e00ff */
[----:B------:R-:W-:Y:S01]  /*40b0*/  VOTEU.ALL UP1, P5 ;  /* 0x0000000000ff7886 */ /* 0x000fe20002820000 */
[----:B------:R-:W-:Y:S01]  /*40c0*/  @!P5 IMAD.SHL.U32 R167, R167, 0x80, RZ ;  /* 0x00000080a7a7d824 */ /* 0x000fe200078e00ff */
[----:B------:R-:W-:Y:S01]  /*40d0*/  @!P5 R2UR UR8, R3 ;  /* 0x000000000308d2ca */ /* 0x000fe200000e0000 */
[----:B------:R-:W-:Y:S01]  /*40e0*/  @!P5 IMAD.X R0, RZ, RZ, R33, P0 ;  /* 0x000000ffff00d224 */ /* 0x000fe200000e0621 */
[----:B------:R-:W-:Y:S01]  /*40f0*/  @!P5 R2UR UR10, R165 ;  /* 0x00000000a50ad2ca */ /* 0x000fe200000e0000 */
[----:B------:R-:W-:Y:S01]  /*4100*/  @!UP1 UIADD3 UR9, UPT, UPT, UR6, 0x30, URZ ;  /* 0x0000003006099890 */ /* 0x000fe2000fffe0ff */
[----:B------:R-:W-:Y:S01]  /*4110*/  @!P5 R2UR UR11, R167 ;  /* 0x00000000a70bd2ca */ /* 0x000fe200000e0000 */
[----:B------:R-:W-:Y:S01]  /*4120*/  IMAD.IADD R165, R8, 0x1, R164 ;  /* 0x0000000108a57824 */ /* 0x000fe200078e02a4 */
[----:B------:R-:W-:Y:S01]  /*4130*/  @!P5 R2UR UR7, R0 ;  /* 0x000000000007d2ca */ /* 0x000fe200000e0000 */
[----:B------:R-:W-:Y:S01]  /*4140*/  IMAD.IADD R167, R13, 0x1, R166 ;  /* 0x000000010da77824 */ /* 0x000fe200078e02a6 */
[C---:B------:R-:W-:Y:S04]  /*4150*/  ISETP.NE.AND P0, PT, R29.reuse, 0x2, PT ;  /* 0x000000021d00780c */ /* 0x040fe80003f05270 */
[----:B------:R-:W-:Y:S01]  /*4160*/  SEL R3, RZ, 0x1, P0 ;  /* 0x00000001ff037807 */ /* 0x000fe20000000000 */
[----:B------:R-:W-:Y:S01]  /*4170*/  IMAD.U32 R10, RZ, RZ, UR8 ;  /* 0x00000008ff0a7e24 */ /* 0x000fe2000f8e00ff */
[----:B------:R-:W-:Y:S01]  /*4180*/  @!UP1 UIADD3 UR8, UPT, UPT, UR6, 0x200, URZ ;  /* 0x0000020006089890 */ /* 0x000fe2000fffe0ff */
[----:B------:R-:W-:Y:S01]  /*4190*/  SEL R29, R29, RZ, P0 ;  /* 0x000000ff1d1d7207 */ /* 0x000fe20000000000 */
[----:B------:R-:W-:Y:S01]  /*41a0*/  VOTEU.ALL UP1, P5 ;  /* 0x0000000000ff7886 */ /* 0x000fe20002820000 */
[----:B------:R-:W-:Y:S02]  /*41b0*/  LOP3.LUT R28, R28, R3, RZ, 0x3c, !PT ;  /* 0x000000031c1c7212 */ /* 0x000fe400078e3cff */
[----:B------:R-:W-:Y:S01]  /*41c0*/  IMAD.U32 R11, RZ, RZ, UR7 ;  /* 0x00000007ff0b7e24 */ /* 0x000fe2000f8e00ff */
[----:B------:R-:W-:Y:S04]  /*41d0*/  @!P5 R2UR UR16, R10 ;  /* 0x000000000a10d2ca */ /* 0x000fe800000e0000 */
[----:B------:R-:W-:Y:S11]  /*41e0*/  @!P5 R2UR UR17, R11 ;  /* 0x000000000b11d2ca */ /* 0x000ff600000e0000 */
[----:B------:R-:W-:Y:S02]  /*41f0*/  @!UPT UIADD3 URZ, UPT, UPT, URZ, URZ, URZ ;  /* 0x000000fffffff290 */ /* 0x000fe4000fffe0ff */
[----:B------:R3:W-:Y:S01]  /*4200*/  @!UP1 UTMALDG.3D [UR8], [UR16], desc[UR14] ;  /* 0x00000e08100095b4 */ /* 0x0007e20008011000 */
[----:B------:R3:W-:Y:S01]  /*4210*/  @!P5 SYNCS.ARRIVE.TRANS64.RED.A0TR RZ, [UR6+0x30], R25 ;  /* 0x00003019ffffd9a7 */ /* 0x0007e20008300406 */
[----:B------:R-:W-:Y:S01]  /*4220*/  UPLOP3.LUT UP1, UPT, UPT, UPT, UPT, 0x80, 0x8 ;  /* 0x000000000008789c */ /* 0x000fe20003f2f070 */
[----:B------:R-:W-:Y:S01]  /*4230*/  SYNCS.ARRIVE.TRANS64.RED.A1T0 RZ, [UR37], RZ ;  /* 0x000000ffffff79a7 */ /* 0x000fe20008100425 */
[----:B------:R-:W-:Y:S09]  /*4240*/  @P3 BRA `(.L_x_74) ;  /* 0xfffffff400b43947 */ /* 0x000ff2000383ffff */
[----:B------:R-:W-:Y:S07]  /*4250*/  MOV R0, UR6 ;  /* 0x0000000600007c02 */ /* 0x000fee0008000f00 */
.L_x_75:
[----:B-1----:R-:W-:-:S04]  /*4260*/  SHF.L.U32 R3, R30, 0x1f, RZ ;  /* 0x0000001f1e037819 */ /* 0x002fc800000006ff */
[----:B------:R1:W2:Y:S03]  /*4270*/  SYNCS.PHASECHK.TRANS64.TRYWAIT P0, [R0+URZ+0x38], R3 ;  /* 0x00003803000075a7 */ /* 0x0002a600080011ff */
[----:B--2---:R-:W-:Y:S05]  /*4280*/  @!P0 NANOSLEEP.SYNCS 0x989680 ;  /* 0x009896800000895d */ /* 0x004fea0003900000 */
[----:B------:R-:W2:Y:S02]  /*4290*/  @!P0 SYNCS.PHASECHK.TRANS64 P0, [R0+URZ+0x38], R3 ;  /* 0x00003803000085a7 */ /* 0x000ea400080010ff */
[----:B--23--:R-:W-:Y:S05]  /*42a0*/  @P0 EXIT ;  /* 0x000000000000094d */ /* 0x00cfea0003800000 */
[----:B------:R-:W-:Y:S05]  /*42b0*/  BRA `(.L_x_75) ;  /* 0xfffffffc00e87947 */ /* 0x000fea000383ffff */
.L_x_66:
[----:B------:R-:W-:-:S06]  /*42c0*/  UISETP.GE.AND UP1, UPT, UR8, 0x4, UPT ;  /* 0x000000040800788c */ /* 0x000fcc000bf26270 */
[----:B------:R-:W-:-:S13]  /*42d0*/  PLOP3.LUT P0, PT, PT, PT, UP1, 0x80, 0x8 ;  /* 0x000000000008781c */ /* 0x000fda0003f0f018 */
[----:B------:R-:W-:Y:S05]  /*42e0*/  @!P0 EXIT ;  /* 0x000000000000894d */ /* 0x000fea0003800000 */
[----:B------:R-:W-:Y:S01]  /*42f0*/  BAR.SYNC.DEFER_BLOCKING 0x6, 0xa0 ;  /* 0x0182800000007b1d */ /* 0x000fe20000010000 */
[C---:B------:R-:W-:Y:S01]  /*4300*/  IMAD.SHL.U32 R180, R176.reuse, 0x40, RZ ;  /* 0x00000040b0b47824 */ /* 0x040fe200078e00ff */
[C---:B------:R-:W-:Y:S01]  /*4310*/  R2P PR, R176.reuse, 0x6 ;  /* 0x00000006b0007804 */ /* 0x040fe20000000000 */
[C---:B------:R-:W-:Y:S01]  /*4320*/  IMAD.SHL.U32 R2, R176.reuse, 0x8, RZ ;  /* 0x00000008b0027824 */ /* 0x040fe200078e00ff */
[----:B------:R-:W-:Y:S01]  /*4330*/  SHF.L.U32 R79, R176, 0x10, RZ ;  /* 0x00000010b04f7819 */ /* 0x000fe200000006ff */
[----:B------:R-:W-:Y:S01]  /*4340*/  IMAD.MOV.U32 R179, RZ, RZ, 0x10 ;  /* 0x00000010ffb37424 */ /* 0x000fe200078e00ff */
[----:B------:R-:W-:Y:S01]  /*4350*/  UMOV UR43, 0x400 ;  /* 0x00000400002b7882 */ /* 0x000fe20000000000 */
[----:B------:R-:W-:Y:S01]  /*4360*/  LOP3.LUT R3, R180, 0x180, RZ, 0xc0, !PT ;  /* 0x00000180b4037812 */ /* 0x000fe200078ec0ff */
[----:B------:R-:W-:Y:S01]  /*4370*/  ULEA UR43, UR37, UR43, 0x18 ;  /* 0x0000002b252b7291 */ /* 0x000fe2000f8ec0ff */
[----:B------:R-:W1:Y:S01]  /*4380*/  LDC R171, c[0x0][0x370] ;  /* 0x0000dc00ffab7b82 */ /* 0x000e620000000800 */
[----:B------:R-:W-:Y:S01]  /*4390*/  SEL R179, R179, 0xfffffff0, !P1 ;  /* 0xfffffff0b3b37807 */ /* 0x000fe20004800000 */
[----:B------:R-:W-:Y:S01]  /*43a0*/  HFMA2 R183, -RZ, RZ, 0, 0 ;  /* 0x00000000ffb77431 */ /* 0x000fe200000001ff */
[----:B------:R-:W-:Y:S01]  /*43b0*/  LOP3.LUT R3, R3, 0x30, R2, 0xf8, !PT ;  /* 0x0000003003037812 */ /* 0x000fe200078ef802 */
[----:B------:R-:W-:Y:S01]  /*43c0*/  UIADD3 UR4, UPT, UPT, UR43, 0x2200, URZ ;  /* 0x000022002b047890 */ /* 0x000fe2000fffe0ff */
[----:B------:R-:W-:Y:S01]  /*43d0*/  LOP3.LUT R79, R79, 0x600000, RZ, 0xc0, !PT ;  /* 0x006000004f4f7812 */ /* 0x000fe200078ec0ff */
[----:B------:R-:W-:Y:S01]  /*43e0*/  IMAD.MOV.U32 R76, RZ, RZ, RZ ;  /* 0x000000ffff4c7224 */ /* 0x000fe200078e00ff */
[----:B------:R-:W-:Y:S01]  /*43f0*/  LOP3.LUT R180, R3, 0x1e40, R180, 0xf8, !PT ;  /* 0x00001e4003b47812 */ /* 0x000fe200078ef8b4 */
[----:B------:R-:W2:Y:S01]  /*4400*/  LDC R74, c[0x0][0xb0c] ;  /* 0x0002c300ff4a7b82 */ /* 0x000ea20000000800 */
[----:B------:R-:W-:Y:S01]  /*4410*/  IMAD.MOV.U32 R3, RZ, RZ, 0x20 ;  /* 0x00000020ff037424 */ /* 0x000fe200078e00ff */
[----:B------:R-:W-:Y:S01]  /*4420*/  CS2R R184, SRZ ;  /* 0x0000000000b87805 */ /* 0x000fe2000001ff00 */
[----:B------:R-:W-:Y:S01]  /*4430*/  IMAD.MOV.U32 R188, RZ, RZ, RZ ;  /* 0x000000ffffbc7224 */ /* 0x000fe200078e00ff */
[----:B------:R-:W4:Y:S01]  /*4440*/  LDCU.64 UR46, c[0x0][0x348] ;  /* 0x00006900ff2e77ac */ /* 0x000f220008000a00 */
[----:B------:R-:W-:Y:S01]  /*4450*/  VIADD R2, R180, UR43 ;  /* 0x0000002bb4027c36 */ /* 0x000fe20008000000 */
[----:B------:R-:W-:Y:S01]  /*4460*/  SEL R3, R3, 0xffffffe0, !P2 ;  /* 0xffffffe003037807 */ /* 0x000fe20005000000 */
[----:B------:R-:W3:Y:S01]  /*4470*/  LDS R0, [UR43+0x100] ;  /* 0x0001002bff007984 */ /* 0x000ee20008000800 */
[----:B------:R-:W1:Y:S01]  /*4480*/  LDC R169, c[0x0][0xb20] ;  /* 0x0002c800ffa97b82 */ /* 0x000e620000000800 */
[----:B------:R-:W-:Y:S01]  /*4490*/  IMAD.U32 R186, RZ, RZ, UR4 ;  /* 0x00000004ffba7e24 */ /* 0x000fe2000f8e00ff */
[----:B------:R-:W-:Y:S01]  /*44a0*/  SHF.R.U32.HI R4, RZ, 0x4, R3 ;  /* 0x00000004ff047819 */ /* 0x000fe20000011603 */
[--C-:B------:R-:W-:Y:S01]  /*44b0*/  IMAD.IADD R178, R3, 0x1, R2.reuse ;  /* 0x0000000103b27824 */ /* 0x100fe200078e0202 */
[----:B------:R-:W1:Y:S02]  /*44c0*/  LDCU.64 UR38, c[0x0][0x888] ;  /* 0x00011100ff2677ac */ /* 0x000e640008000a00 */
[C---:B------:R-:W-:Y:S01]  /*44d0*/  LEA.HI R177, R179.reuse, R4, RZ, 0x1c ;  /* 0x00000004b3b17211 */ /* 0x040fe200078fe0ff */
[----:B------:R-:W-:Y:S01]  /*44e0*/  IMAD.IADD R179, R179, 0x1, R2 ;  /* 0x00000001b3b37824 */ /* 0x000fe200078e0202 */
[----:B------:R-:W1:Y:S01]  /*44f0*/  LDC R73, c[0x0][0xb30] ;  /* 0x0002cc00ff497b82 */ /* 0x000e620000000800 */
[----:B------:R-:W-:Y:S01]  /*4500*/  UIADD3 UR42, UPT, UPT, UR43, 0x200, URZ ;  /* 0x000002002b2a7890 */ /* 0x000fe2000fffe0ff */
[----:B------:R-:W-:-:S06]  /*4510*/  LEA R177, R177, R2, 0x4 ;  /* 0x00000002b1b17211 */ /* 0x000fcc00078e20ff */
[----:B------:R-:W1:Y:S08]  /*4520*/  LDC.64 R158, c[0x0][0xb10] ;  /* 0x0002c400ff9e7b82 */ /* 0x000e700000000a00 */
[----:B------:R-:W1:Y:S08]  /*4530*/  LDC.64 R70, c[0x0][0xb18] ;  /* 0x0002c600ff467b82 */ /* 0x000e700000000a00 */
[----:B------:R-:W1:Y:S01]  /*4540*/  LDC.64 R154, c[0x0][0x888] ;  /* 0x00022200ff9a7b82 */ /* 0x000e620000000a00 */
[----:B---3--:R-:W-:-:S07]  /*4550*/  IMAD.IADD R79, R0, 0x1, R79 ;  /* 0x00000001004f7824 */ /* 0x008fce00078e024f */
[----:B------:R-:W3:Y:S08]  /*4560*/  LDC.64 R68, c[0x0][0xb28] ;  /* 0x0002ca00ff447b82 */ /* 0x000ef00000000a00 */
[----:B------:R-:W1:Y:S08]  /*4570*/  LDC.64 R156, c[0x0][0x890] ;  /* 0x00022400ff9c7b82 */ /* 0x000e700000000a00 */
[----:B------:R-:W1:Y:S08]  /*4580*/  LDC.64 R152, c[0x0][0x8b0] ;  /* 0x00022c00ff987b82 */ /* 0x000e700000000a00 */
[----:B------:R-:W1:Y:S08]  /*4590*/  LDC.64 R146, c[0x0][0x8a8] ;  /* 0x00022a00ff927b82 */ /* 0x000e700000000a00 */
[----:B--2-4-:R-:W1:Y:S02]  /*45a0*/  LDC R170, c[0x0][0x374] ;  /* 0x0000dd00ffaa7b82 */ /* 0x014e640000000800 */
.L_x_93:
[----:B------:R-:W-:Y:S02]  /*45b0*/  LEA R0, R188, UR43, 0x3 ;  /* 0x0000002bbc007c11 */ /* 0x000fe4000f8e18ff */
[----:B------:R-:W-:Y:S02]  /*45c0*/  SHF.L.U32 R3, R184, 0x1f, RZ ;  /* 0x0000001fb8037819 */ /* 0x000fe400000006ff */
[----:B------:R-:W-:Y:S02]  /*45d0*/  LEA R16, R188, UR43, 0x4 ;  /* 0x0000002bbc107c11 */ /* 0x000fe4000f8e20ff */
[----:B--2---:R-:W2:Y:S02]  /*45e0*/  SYNCS.PHASECHK.TRANS64.TRYWAIT P0, [R0+URZ+0x50], R3 ;  /* 0x00005003000075a7 */ /* 0x004ea400080011ff */
[----:B-12---:R-:W-:Y:S05]  /*45f0*/  @!P0 BRA `(.L_x_76) ;  /* 0x0000002800848947 */ /* 0x006fea0003800000 */
.L_x_123:
[----:B------:R-:W4:Y:S01]  /*4600*/  LDC.64 R12, c[0x0][0xb10] ;  /* 0x0002c400ff0c7b82 */ /* 0x000f220000000a00 */
[----:B------:R-:W3:Y:S01]  /*4610*/  LDS.128 R16, [R16+0xe0] ;  /* 0x0000e00010107984 */ /* 0x000ee20000000c00 */
[----:B-1----:R-:W-:Y:S01]  /*4620*/  ISETP.NE.AND P1, PT, R73, 0x1, PT ;  /* 0x000000014900780c */ /* 0x002fe20003f25270 */
[----:B--2---:R-:W-:Y:S01]  /*4630*/  VIADD R0, R0, 0x60 ;  /* 0x0000006000007836 */ /* 0x004fe20000000000 */
[----:B------:R-:W-:Y:S04]  /*4640*/  ISETP.GE.AND P0, PT, R72, 0x1, PT ;  /* 0x000000014800780c */ /* 0x000fe80003f06270 */
[----:B------:R-:W1:Y:S01]  /*4650*/  LDC.64 R10, c[0x0][0xb18] ;  /* 0x0002c600ff0a7b82 */ /* 0x000e620000000a00 */
[----:B------:R-:W-:Y:S01]  /*4660*/  PRMT R0, RZ, 0x654, R0 ;  /* 0x00000654ff007816 */ /* 0x000fe20000000000 */
[----:B------:R-:W-:Y:S01]  /*4670*/  @!PT LDS RZ, [RZ] ;  /* 0x00000000fffff984 */ /* 0x000fe20000000800 */
[----:B------:R-:W-:Y:S01]  /*4680*/  @!PT LDS RZ, [RZ] ;  /* 0x00000000fffff984 */ /* 0x000fe20000000800 */
[----:B------:R-:W-:Y:S01]  /*4690*/  @!PT LDS RZ, [RZ] ;  /* 0x00000000fffff984 */ /* 0x000fe20000000800 */
[----:B------:R-:W-:Y:S01]  /*46a0*/  @!PT LDS RZ, [RZ] ;  /* 0x00000000fffff984 */ /* 0x000fe20000000800 */
[----:B------:R2:W-:Y:S06]  /*46b0*/  MEMBAR.ALL.CTA ;  /* 0x0000000000007992 */ /* 0x0005ec0000008000 */
[----:B--2---:R-:W2:Y:S01]  /*46c0*/  FENCE.VIEW.ASYNC.S ;  /* 0x00000000000073c6 */ /* 0x004ea20000000000 */
[----:B------:R-:W1:Y:S08]  /*46d0*/  @!P1 LDC R14, c[0x0][0xb20] ;  /* 0x0002c800ff0e9b82 */ /* 0x000e700000000800 */
[----:B------:R-:W1:Y:S01]  /*46e0*/  @!P1 LDC R9, c[0x0][0xb0c] ;  /* 0x0002c300ff099b82 */ /* 0x000e620000000800 */
[----:B--2---:R2:W-:Y:S01]  /*46f0*/  SYNCS.ARRIVE.TRANS64.RED.A1T0 RZ, [R0+URZ], RZ ;  /* 0x000000ff00ff79a7 */ /* 0x0045e200081004ff */
[----:B---3--:R-:W-:Y:S04]  /*4700*/  LOP3.LUT P4, RZ, R18, 0x1, RZ, 0xc0, !PT ;  /* 0x0000000112ff7812 */ /* 0x008fe8000788c0ff */
[----:B------:R-:W-:Y:S09]  /*4710*/  P2R R187, PR, RZ, 0x10 ;  /* 0x00000010ffbb7803 */ /* 0x000ff20000000000 */
[----:B------:R-:W-:Y:S02]  /*4720*/  @P4 MOV R77, R16 ;  /* 0x00000010004d4202 */ /* 0x000fe40000000f00 */
[----:B------:R-:W-:Y:S01]  /*4730*/  @P4 LOP3.LUT R75, R17, 0xffff, RZ, 0xc0, !PT ;  /* 0x0000ffff114b4812 */ /* 0x000fe200078ec0ff */
[----:B--2-4-:R-:W-:Y:S06]  /*4740*/  @!P0 BRA `(.L_x_77) ;  /* 0x0000000000a48947 */ /* 0x014fec0003800000 */
[----:B------:R-:W-:Y:S01]  /*4750*/  IMAD.HI.U32 R22, R170, R71, RZ ;  /* 0x00000047aa167227 */ /* 0x000fe200078e00ff */
[----:B------:R-:W-:Y:S02]  /*4760*/  ISETP.NE.AND P0, PT, R70, 0x1, PT ;  /* 0x000000014600780c */ /* 0x000fe40003f05270 */
[----:B------:R-:W-:Y:S01]  /*4770*/  ISETP.NE.AND P2, PT, R72, 0x1, PT ;  /* 0x000000014800780c */ /* 0x000fe20003f45270 */
[-C--:B------:R-:W-:Y:S01]  /*4780*/  IMAD.HI.U32 R20, R171, R158.reuse, RZ ;  /* 0x0000009eab147227 */ /* 0x080fe200078e00ff */
[----:B------:R-:W-:Y:S02]  /*4790*/  SHF.R.U32.HI R21, RZ, R169, R22 ;  /* 0x000000a9ff157219 */ /* 0x000fe40000011616 */
[----:B------:R-:W-:Y:S01]  /*47a0*/  ISETP.NE.AND P3, PT, R74, 0x1, PT ;  /* 0x000000014a00780c */ /* 0x000fe20003f65270 */
[----:B------:R-:W-:Y:S01]  /*47b0*/  IMAD.HI.U32 R26, R75, R71, RZ ;  /* 0x000000474b1a7227 */ /* 0x000fe200078e00ff */
[----:B------:R-:W-:Y:S02]  /*47c0*/  SHF.R.U32.HI R20, RZ, R159, R20 ;  /* 0x0000009fff147219 */ /* 0x000fe40000011614 */
[----:B------:R-:W-:Y:S01]  /*47d0*/  SEL R3, R170, R21, !P0 ;  /* 0x00000015aa037207 */ /* 0x000fe20004000000 */
[----:B------:R-:W-:Y:S01]  /*47e0*/  IMAD.HI.U32 R24, R77, R158, RZ ;  /* 0x0000009e4d187227 */ /* 0x000fe200078e00ff */
[----:B------:R-:W-:Y:S03]  /*47f0*/  SEL R7, R171, R20, !P3 ;  /* 0x00000014ab077207 */ /* 0x000fe60005800000 */
[-C--:B------:R-:W-:Y:S01]  /*4800*/  IMAD.HI.U32 R20, R3, R68.reuse, RZ ;  /* 0x0000004403147227 */ /* 0x080fe200078e00ff */
[----:B------:R-:W-:Y:S03]  /*4810*/  SHF.R.U32.HI R24, RZ, R159, R24 ;  /* 0x0000009fff187219 */ /* 0x000fe60000011618 */
[----:B------:R-:W-:Y:S01]  /*4820*/  IMAD.HI.U32 R22, R7, R68, RZ ;  /* 0x0000004407167227 */ /* 0x000fe200078e00ff */
[----:B------:R-:W-:Y:S02]  /*4830*/  @P2 SHF.R.U32.HI R3, RZ, R69, R20 ;  /* 0x00000045ff032219 */ /* 0x000fe40000011614 */
[----:B------:R-:W-:Y:S02]  /*4840*/  SHF.R.U32.HI R20, RZ, R169, R26 ;  /* 0x000000a9ff147219 */ /* 0x000fe4000001161a */
[----:B------:R-:W-:Y:S01]  /*4850*/  @P2 SHF.R.U32.HI R7, RZ, R69, R22 ;  /* 0x00000045ff072219 */ /* 0x000fe20000011616 */
[C---:B------:R-:W-:Y:S01]  /*4860*/  IMAD R2, R72.reuse, R3, RZ ;  /* 0x0000000348027224 */ /* 0x040fe200078e02ff */
[----:B------:R-:W-:Y:S02]  /*4870*/  SEL R5, R75, R20, !P0 ;  /* 0x000000144b057207 */ /* 0x000fe40004000000 */
[----:B------:R-:W-:Y:S01]  /*4880*/  SEL R3, R77, R24, !P3 ;  /* 0x000000184d037207 */ /* 0x000fe20005800000 */
[----:B------:R-:W-:Y:S01]  /*4890*/  IMAD R4, R72, R7, RZ ;  /* 0x0000000748047224 */ /* 0x000fe200078e02ff */
[C---:B------:R-:W-:Y:S01]  /*48a0*/  ISETP.GE.AND P0, PT, R5.reuse, R2, PT ;  /* 0x000000020500720c */ /* 0x040fe20003f06270 */
[----:B------:R-:W-:Y:S03]  /*48b0*/  IMAD.HI.U32 R6, R5, R68, RZ ;  /* 0x0000004405067227 */ /* 0x000fe600078e00ff */
[----:B------:R-:W-:Y:S01]  /*48c0*/  ISETP.GE.OR P0, PT, R3, R4, P0 ;  /* 0x000000040300720c */ /* 0x000fe20000706670 */
[----:B------:R-:W-:Y:S01]  /*48d0*/  IMAD.MOV R4, RZ, RZ, -R3 ;  /* 0x000000ffff047224 */ /* 0x000fe200078e0a03 */
[-C--:B------:R-:W-:Y:S03]  /*48e0*/  SHF.R.U32.HI R6, RZ, R69.reuse, R6 ;  /* 0x00000045ff067219 */ /* 0x080fe60000011606 */
[----:B------:R-:W-:Y:S01]  /*48f0*/  IMAD R77, R74, R4, R77 ;  /* 0x000000044a4d7224 */ /* 0x000fe200078e024d */
[----:B------:R-:W-:Y:S05]  /*4900*/  SEL R15, R5, R6, !P2 ;  /* 0x00000006050f7207 */ /* 0x000fea0005000000 */
[----:B------:R-:W-:Y:S02]  /*4910*/  IMAD.MOV R6, RZ, RZ, -R15 ;  /* 0x000000ffff067224 */ /* 0x000fe400078e0a0f */
[C---:B------:R-:W-:Y:S04]  /*4920*/  @!P0 IMAD.HI.U32 R2, R3.reuse, R68, RZ ;  /* 0x0000004403028227 */ /* 0x040fe800078e00ff */
[----:B------:R-:W-:Y:S01]  /*4930*/  IMAD R6, R72, R6, R5 ;  /* 0x0000000648067224 */ /* 0x000fe200078e0205 */
[----:B------:R-:W-:Y:S04]  /*4940*/  @!P0 SHF.R.U32.HI R2, RZ, R69, R2 ;  /* 0x00000045ff028219 */ /* 0x000fe80000011602 */
[----:B------:R-:W-:Y:S02]  /*4950*/  @!P0 SEL R0, R3, R2, !P2 ;  /* 0x0000000203008207 */ /* 0x000fe40005000000 */
[----:B------:R-:W-:Y:S02]  /*4960*/  IADD3 R2, PT, PT, -R5, RZ, RZ ;  /* 0x000000ff05027210 */ /* 0x000fe40007ffe1ff */
[----:B------:R-:W-:Y:S01]  /*4970*/  @!P0 IADD3 R8, PT, PT, R15, -R0, RZ ;  /* 0x800000000f088210 */ /* 0x000fe20007ffe0ff */
[----:B------:R-:W-:Y:S02]  /*4980*/  @!P0 IMAD R0, R7, R6, R0 ;  /* 0x0000000607008224 */ /* 0x000fe400078e0200 */
[----:B------:R-:W-:Y:S02]  /*4990*/  IMAD R75, R70, R2, R75 ;  /* 0x00000002464b7224 */ /* 0x000fe400078e024b */
[----:B------:R-:W-:Y:S02]  /*49a0*/  @!P0 IMAD R5, R8, R72, R3 ;  /* 0x0000004808058224 */ /* 0x000fe400078e0203 */
[----:B------:R-:W-:Y:S04]  /*49b0*/  @!P0 IMAD.MOV.U32 R3, RZ, RZ, R0 ;  /* 0x000000ffff038224 */ /* 0x000fe800078e0000 */
[----:B------:R-:W-:Y:S02]  /*49c0*/  IMAD R77, R3, R74, R77 ;  /* 0x0000004a034d7224 */ /* 0x000fe400078e024d */
[----:B------:R-:W-:Y:S07]  /*49d0*/  IMAD R75, R5, R70, R75 ;  /* 0x00000046054b7224 */ /* 0x000fee00078e024b */
.L_x_77:
[----:B------:R-:W-:Y:S01]  /*49e0*/  @!P1 IMAD.HI.U32 R0, R77, R12, RZ ;  /* 0x0000000c4d009227 */ /* 0x000fe200078e00ff */
[----:B-1----:R-:W-:Y:S01]  /*49f0*/  @!P1 ISETP.NE.AND P0, PT, R10, 0x1, PT ;  /* 0x000000010a00980c */ /* 0x002fe20003f05270 */
[----:B------:R-:W-:Y:S01]  /*4a00*/  ULOP3.LUT UP0, URZ, UR42, 0x1b0, URZ, 0xc0, !UPT ;  /* 0x000001b02aff7892 */ /* 0x000fe2000f80c0ff */
[----:B------:R-:W-:Y:S01]  /*4a10*/  @!P1 ISETP.NE.AND P2, PT, R9, 0x1, PT ;  /* 0x000000010900980c */ /* 0x000fe20003f45270 */
[----:B------:R-:W-:Y:S01]  /*4a20*/  @!P1 IMAD.HI.U32 R3, R75, R11, RZ ;  /* 0x0000000b4b039227 */ /* 0x000fe200078e00ff */
[----:B------:R-:W-:Y:S02]  /*4a30*/  @!P1 SHF.R.U32.HI R0, RZ, R13, R0 ;  /* 0x0000000dff009219 */ /* 0x000fe40000011600 */
[----:B------:R-:W-:Y:S01]  /*4a40*/  @P4 SHF.R.U32.HI R182, RZ, 0x10, R17 ;  /* 0x00000010ffb64819 */ /* 0x000fe20000011611 */
[----:B------:R-:W-:Y:S01]  /*4a50*/  VIADD R188, R188, 0x1 ;  /* 0x00000001bcbc7836 */ /* 0x000fe20000000000 */
[----:B------:R-:W-:Y:S02]  /*4a60*/  @!P1 SHF.R.U32.HI R2, RZ, R14, R3 ;  /* 0x0000000eff029219 */ /* 0x000fe40000011603 */
[----:B------:R-:W-:Y:S02]  /*4a70*/  @!P1 SEL R3, R77, R0, !P2 ;  /* 0x000000004d039207 */ /* 0x000fe40005000000 */
[----:B------:R-:W-:Y:S05]  /*4a80*/  @!P1 SEL R2, R75, R2, !P0 ;  /* 0x000000024b029207 */ /* 0x000fea0004000000 */
[----:B------:R-:W-:Y:S02]  /*4a90*/  @!P1 IMAD.IADD R0, R2, 0x1, -R3 ;  /* 0x0000000102009824 */ /* 0x000fe400078e0a03 */
[----:B------:R-:W-:Y:S02]  /*4aa0*/  @!P1 IMAD.IADD R2, R3, 0x1, -R2 ;  /* 0x0000000103029824 */ /* 0x000fe400078e0a02 */
[----:B------:R-:W-:Y:S02]  /*4ab0*/  @!P1 IMAD R77, R0, R9, R77 ;  /* 0x00000009004d9224 */ /* 0x000fe400078e024d */
[----:B------:R-:W-:Y:S01]  /*4ac0*/  @!P1 IMAD R75, R2, R10, R75 ;  /* 0x0000000a024b9224 */ /* 0x000fe200078e024b */
[----:B------:R-:W-:Y:S06]  /*4ad0*/  BRA.U !UP0, `(.L_x_78) ;  /* 0x0000000108407547 */ /* 0x000fec000b800000 */
[----:B------:R-:W1:Y:S01]  /*4ae0*/  LDCU.64 UR8, c[0x4][0x80] ;  /* 0x01001000ff0877ac */ /* 0x000e620008000a00 */
[----:B------:R-:W-:Y:S01]  /*4af0*/  MOV R3, 0x0 ;  /* 0x0000000000037802 */ /* 0x000fe20000000f00 */
[----:B------:R-:W-:Y:S02]  /*4b00*/  HFMA2 R12, -RZ, RZ, 0, 5.9604644775390625e-08 ;  /* 0x00000001ff0c7431 */ /* 0x000fe400000001ff */
[----:B------:R-:W-:Y:S02]  /*4b10*/  IMAD.MOV.U32 R8, RZ, RZ, 0x70 ;  /* 0x00000070ff087424 */ /* 0x000fe400078e00ff */
[----:B------:R-:W-:Y:S01]  /*4b20*/  IMAD.MOV.U32 R13, RZ, RZ, RZ ;  /* 0x000000ffff0d7224 */ /* 0x000fe200078e00ff */
[----:B------:R-:W2:Y:S01]  /*4b30*/  LDCU.64 UR6, c[0x4][0x88] ;  /* 0x01001100ff0677ac */ /* 0x000ea20008000a00 */
[----:B------:R-:W3:Y:S01]  /*4b40*/  LDC.64 R2, c[0x4][R3] ;  /* 0x0100000003027b82 */ /* 0x000ee20000000a00 */
[----:B------:R-:W4:Y:S01]  /*4b50*/  LDCU.64 UR4, c[0x4][0x8] ;  /* 0x01000100ff0477ac */ /* 0x000f220008000a00 */
[----:B-1----:R-:W-:Y:S01]  /*4b60*/  MOV R5, UR9 ;  /* 0x0000000900057c02 */ /* 0x002fe20008000f00 */
[----:B------:R-:W-:Y:S01]  /*4b70*/  IMAD.U32 R4, RZ, RZ, UR8 ;  /* 0x00000008ff047e24 */ /* 0x000fe2000f8e00ff */
[----:B--2---:R-:W-:Y:S01]  /*4b80*/  MOV R7, UR7 ;  /* 0x0000000700077c02 */ /* 0x004fe20008000f00 */
[----:B------:R-:W-:Y:S01]  /*4b90*/  IMAD.U32 R6, RZ, RZ, UR6 ;  /* 0x00000006ff067e24 */ /* 0x000fe2000f8e00ff */
[----:B----4-:R-:W-:Y:S01]  /*4ba0*/  MOV R11, UR5 ;  /* 0x00000005000b7c02 */ /* 0x010fe20008000f00 */
[----:B------:R-:W-:Y:S02]  /*4bb0*/  IMAD.U32 R10, RZ, RZ, UR4 ;  /* 0x00000004ff0a7e24 */ /* 0x000fe4000f8e00ff */
[----:B------:R-:W-:Y:S07]  /*4bc0*/  LEPC R20, `(.L_x_78) ;  /* 0x000000001014794e */ /* 0x000fee0000000000 */
[----:B---3-5:R-:W-:Y:S05]  /*4bd0*/  CALL.ABS.NOINC R2 ;  /* 0x0000000002007343 */ /* 0x028fea0003c00000 */
.L_x_78:
[----:B------:R-:W-:Y:S01]  /*4be0*/  LOP3.LUT P0, RZ, R186, 0x1b0, RZ, 0xc0, !PT ;  /* 0x000001b0baff7812 */ /* 0x000fe2000780c0ff */
[----:B------:R-:W-:Y:S11]  /*4bf0*/  BSSY.RECONVERGENT B6, `(.L_x_79) ;  /* 0x0000013000067945 */ /* 0x000ff60003800200 */
[----:B------:R-:W-:Y:S01]  /*4c00*/  @!UPT UIADD3 URZ, UPT, UPT, URZ, URZ, URZ ;  /* 0x000000fffffff290 */ /* 0x000fe2000fffe0ff */
[----:B------:R-:W-:Y:S05]  /*4c10*/  @!P0 BRA `(.L_x_80) ;  /* 0x0000000000408947 */ /* 0x000fea0003800000 */
        /* <DEDUP_REMOVED lines=16> */
.L_x_80:
[----:B------:R-:W-:Y:S05]  /*4d20*/  BSYNC.RECONVERGENT B6 ;  /* 0x0000000000067941 */ /* 0x000fea0003800200 */
.L_x_79:
[----:B------:R-:W-:Y:S01]  /*4d30*/  ISETP.NE.U32.AND P3, PT, R156, RZ, PT ;  /* 0x000000ff9c00720c */ /* 0x000fe20003f65070 */
[----:B------:R-:W-:Y:S01]  /*4d40*/  UISETP.NE.AND UP1, UPT, UR44, URZ, UPT ;  /* 0x000000ff2c00728c */ /* 0x000fe2000bf25270 */
[----:B------:R-:W-:Y:S02]  /*4d50*/  ISETP.NE.U32.AND P4, PT, R152, RZ, PT ;  /* 0x000000ff9800720c */ /* 0x000fe40003f85070 */
[----:B------:R-:W-:Y:S02]  /*4d60*/  ISETP.NE.AND.EX P3, PT, R157, RZ, PT, P3 ;  /* 0x000000ff9d00720c */ /* 0x000fe40003f65330 */
[----:B------:R-:W-:Y:S02]  /*4d70*/  PLOP3.LUT P1, PT, PT, PT, PT, 0x8, 0x80 ;  /* 0x000000000080781c */ /* 0x000fe40003f2e170 */
[----:B------:R-:W-:Y:S02]  /*4d80*/  PLOP3.LUT P0, PT, PT, PT, UP1, 0x80, 0x8 ;  /* 0x000000000008781c */ /* 0x000fe40003f0f018 */
[----:B------:R-:W-:Y:S02]  /*4d90*/  ISETP.NE.AND.EX P4, PT, R153, RZ, PT, P4 ;  /* 0x000000ff9900720c */ /* 0x000fe40003f85340 */
[----:B------:R-:W1:Y:S09]  /*4da0*/  @UP1 LDCU.64 UR4, c[0x0][0x888] ;  /* 0x00011100ff0417ac */ /* 0x000e720008000a00 */
[----:B------:R-:W-:Y:S01]  /*4db0*/  @P0 PLOP3.LUT P1, PT, P3, PT, PT, 0x80, 0x8 ;  /* 0x000000000008081c */ /* 0x000fe20001f2f070 */
[----:B-1----:R-:W-:Y:S04]  /*4dc0*/  @UP1 UISETP.NE.U32.AND UP0, UPT, UR4, URZ, UPT ;  /* 0x000000ff0400128c */ /* 0x002fe8000bf05070 */
[----:B------:R-:W-:Y:S04]  /*4dd0*/  @UP1 UISETP.NE.AND.EX UP0, UPT, UR5, URZ, UPT, UP0 ;  /* 0x000000ff0500128c */ /* 0x000fe8000bf05300 */
[----:B------:R-:W-:Y:S01]  /*4de0*/  @UP1 USEL UR4, URZ, 0xffffffff, UP0 ;  /* 0xffffffffff041887 */ /* 0x000fe20008000000 */
[----:B------:R-:W-:Y:S11]  /*4df0*/  @!P3 BRA `(.L_x_81) ;  /* 0x00000000002cb947 */ /* 0x000ff60003800000 */
[----:B------:R-:W-:Y:S01]  /*4e00*/  ISETP.NE.U32.AND P2, PT, R154, RZ, PT ;  /* 0x000000ff9a00720c */ /* 0x000fe20003f45070 */
[----:B------:R-:W-:Y:S03]  /*4e10*/  IMAD.MOV.U32 R168, RZ, RZ, 0x1 ;  /* 0x00000001ffa87424 */ /* 0x000fe600078e00ff */
[----:B------:R-:W-:Y:S11]  /*4e20*/  ISETP.NE.AND.EX P2, PT, R155, RZ, PT, P2 ;  /* 0x000000ff9b00720c */ /* 0x000ff60003f45320 */
[----:B------:R-:W-:Y:S02]  /*4e30*/  @!UPT UIADD3 URZ, UPT, UPT, URZ, URZ, URZ ;  /* 0x000000fffffff290 */ /* 0x000fe4000fffe0ff */
[----:B------:R-:W1:Y:S01]  /*4e40*/  @P2 LDC.64 R2, c[0x0][0x888] ;  /* 0x00022200ff022b82 */ /* 0x000e620000000a00 */
[----:B------:R-:W-:Y:S04]  /*4e50*/  @P2 IMAD R0, R156, UR36, RZ ;  /* 0x000000249c002c24 */ /* 0x000fe8000f8e02ff */
[----:B-1----:R-:W-:Y:S04]  /*4e60*/  @P2 IMAD.WIDE R2, R0, 0x4, R2 ;  /* 0x0000000400022825 */ /* 0x002fe800078e0202 */
[----:B------:R-:W-:Y:S01]  /*4e70*/  HFMA2 R0, -RZ, RZ, 0, 5.9604644775390625e-08 ;  /* 0x00000001ff007431 */ /* 0x000fe200000001ff */
[----:B-----5:R1:W5:Y:S04]  /*4e80*/  @P2 LDG.E R80, desc[UR40][R2.64] ;  /* 0x0000002802502981 */ /* 0x020368000c1e1900 */
[----:B------:R-:W-:Y:S01]  /*4e90*/  @!P2 PRMT R168, R0, 0x7610, R168 ;  /* 0x0000761000a8a816 */ /* 0x000fe200000000a8 */
[----:B-1----:R-:W2:Y:S06]  /*4ea0*/  @!P2 LDC R80, c[0x0][0x880] ;  /* 0x00022000ff50ab82 */ /* 0x002eac0000000800 */
.L_x_81:
[----:B------:R-:W-:Y:S05]  /*4eb0*/  @!P4 BRA `(.L_x_82) ;  /* 0x000000000020c947 */ /* 0x000fea0003800000 */
[----:B------:R-:W-:Y:S04]  /*4ec0*/  ISETP.NE.U32.AND P2, PT, R146, RZ, PT ;  /* 0x000000ff9200720c */ /* 0x000fe80003f45070 */
[----:B------:R-:W-:Y:S11]  /*4ed0*/  ISETP.NE.AND.EX P2, PT, R147, RZ, PT, P2 ;  /* 0x000000ff9300720c */ /* 0x000ff60003f45320 */
[----:B------:R-:W-:Y:S02]  /*4ee0*/  @!UPT UIADD3 URZ, UPT, UPT, URZ, URZ, URZ ;  /* 0x000000fffffff290 */ /* 0x000fe4000fffe0ff */
[----:B------:R-:W1:Y:S01]  /*4ef0*/  @P2 LDC.64 R2, c[0x0][0x8a8] ;  /* 0x00022a00ff022b82 */ /* 0x000e620000000a00 */
[----:B------:R-:W-:Y:S04]  /*4f00*/  @P2 IMAD R0, R152, UR36, RZ ;  /* 0x0000002498002c24 */ /* 0x000fe8000f8e02ff */
[----:B-1----:R-:W-:Y:S05]  /*4f10*/  @P2 IMAD.WIDE R2, R0, 0x4, R2 ;  /* 0x0000000400022825 */ /* 0x002fea00078e0202 */
[----:B-----5:R1:W5:Y:S02]  /*4f20*/  @P2 LDG.E R78, desc[UR40][R2.64] ;  /* 0x00000028024e2981 */ /* 0x020364000c1e1900 */
[----:B-1----:R-:W3:Y:S02]  /*4f30*/  @!P2 LDC R78, c[0x0][0x8a0] ;  /* 0x00022800ff4eab82 */ /* 0x002ee40000000800 */
.L_x_82:
[----:B--2--5:R-:W-:Y:S01]  /*4f40*/  @P0 ISETP.NE.AND P4, PT, R80, RZ, PT ;  /* 0x000000ff5000020c */ /* 0x024fe20003f85270 */
[----:B------:R-:W-:Y:S01]  /*4f50*/  IMAD.U32 R0, RZ, RZ, UR4 ;  /* 0x00000004ff007e24 */ /* 0x000fe2000f8e00ff */
[----:B------:R-:W-:Y:S01]  /*4f60*/  @P0 LOP3.LUT P2, RZ, R168, 0xff, RZ, 0xc0, !PT ;  /* 0x000000ffa8ff0812 */ /* 0x000fe2000784c0ff */
[----:B------:R-:W-:Y:S01]  /*4f70*/  BSSY B1, `(.L_x_83) ;  /* 0x000003d000017945 */ /* 0x000fe20003800000 */
[----:B------:R-:W-:Y:S01]  /*4f80*/  @P0 SEL R3, RZ, 0xffffffff, P4 ;  /* 0xffffffffff030807 */ /* 0x000fe20002000000 */
[C---:B------:R-:W-:Y:S01]  /*4f90*/  IMAD R64, R76.reuse, 0x40, R79 ;  /* 0x000000404c407824 */ /* 0x040fe200078e024f */
[----:B------:R-:W-:Y:S02]  /*4fa0*/  LEA R148, R76, UR43, 0x3 ;  /* 0x0000002b4c947c11 */ /* 0x000fe4000f8e18ff */
[----:B------:R-:W-:Y:S02]  /*4fb0*/  CS2R R102, SRZ ;  /* 0x0000000000667805 */ /* 0x000fe4000001ff00 */
[----:B------:R-:W-:Y:S02]  /*4fc0*/  @P1 SEL R3, R0, R3, !P2 ;  /* 0x0000000300031207 */ /* 0x000fe40005000000 */
[----:B------:R-:W-:Y:S02]  /*4fd0*/  CS2R R100, SRZ ;  /* 0x0000000000647805 */ /* 0x000fe4000001ff00 */
[----:B------:R-:W-:Y:S02]  /*4fe0*/  SHF.L.U32 R5, R185, 0x1f, RZ ;  /* 0x0000001fb9057819 */ /* 0x000fe400000006ff */
[----:B------:R-:W-:Y:S02]  /*4ff0*/  CS2R R98, SRZ ;  /* 0x0000000000627805 */ /* 0x000fe4000001ff00 */
[----:B------:R-:W-:Y:S02]  /*5000*/  @P0 LOP3.LUT R3, R3, 0x1, RZ, 0xc0, !PT ;  /* 0x0000000103030812 */ /* 0x000fe400078ec0ff */
[----:B------:R-:W-:Y:S02]  /*5010*/  CS2R R96, SRZ ;  /* 0x0000000000607805 */ /* 0x000fe4000001ff00 */
[----:B------:R-:W-:Y:S02]  /*5020*/  PLOP3.LUT P5, PT, PT, PT, PT, 0x8, 0x80 ;  /* 0x000000000080781c */ /* 0x000fe40003fae170 */
[----:B------:R-:W-:Y:S02]  /*5030*/  CS2R R94, SRZ ;  /* 0x00000000005e7805 */ /* 0x000fe4000001ff00 */
[----:B------:R-:W-:Y:S02]  /*5040*/  ISETP.NE.U32.OR P1, PT, R3, 0x1, !P0 ;  /* 0x000000010300780c */ /* 0x000fe40004725470 */
[----:B------:R-:W-:Y:S02]  /*5050*/  CS2R R92, SRZ ;  /* 0x00000000005c7805 */ /* 0x000fe4000001ff00 */
[----:B------:R-:W-:Y:S02]  /*5060*/  CS2R R90, SRZ ;  /* 0x00000000005a7805 */ /* 0x000fe4000001ff00 */
[----:B------:R-:W-:Y:S07]  /*5070*/  CS2R R88, SRZ ;  /* 0x0000000000587805 */ /* 0x000fee000001ff00 */
[----:B------:R-:W-:Y:S04]  /*5080*/  @P1 SHF.L.U32 R2, R183, 0x1f, RZ ;  /* 0x0000001fb7021819 */ /* 0x000fe800000006ff */
[----:B------:R-:W1:Y:S01]  /*5090*/  @P1 SYNCS.PHASECHK.TRANS64.TRYWAIT P0, [UR43+0x30], R2 ;  /* 0x00003002ff0015a7 */ /* 0x000e62000800112b */
[----:B------:R2:W4:Y:S01]  /*50a0*/  SYNCS.PHASECHK.TRANS64.TRYWAIT P4, [R148+URZ+0x70], R5 ;  /* 0x00007005940075a7 */ /* 0x00052200080811ff */
[----:B-1----:R-:W-:Y:S01]  /*50b0*/  @P1 PLOP3.LUT P5, PT, P0, PT, PT, 0x8, 0x80 ;  /* 0x000000000080181c */ /* 0x002fe200007ae170 */
[----:B------:R-:W-:Y:S01]  /*50c0*/  @!UPT UIADD3 URZ, UPT, UPT, URZ, URZ, URZ ;  /* 0x000000fffffff290 */ /* 0x000fe2000fffe0ff */
[----:B--2-4-:R-:W-:Y:S11]  /*50d0*/  @!P1 BRA `(.L_x_84) ;  /* 0x0000000000989947 */ /* 0x014ff60003800000 */
[----:B------:R-:W-:Y:S01]  /*50e0*/  ISETP.NE.U32.AND P0, PT, RZ, UR38, PT ;  /* 0x00000026ff007c0c */ /* 0x000fe2000bf05070 */
[----:B------:R-:W-:Y:S01]  /*50f0*/  BSSY B0, `(.L_x_85) ;  /* 0x0000016000007945 */ /* 0x000fe20003800000 */
[----:B------:R-:W-:Y:S02]  /*5100*/  ISETP.NE.AND P2, PT, R80, RZ, PT ;  /* 0x000000ff5000720c */ /* 0x000fe40003f45270 */
[----:B------:R-:W-:Y:S02]  /*5110*/  CS2R R90, SRZ ;  /* 0x00000000005a7805 */ /* 0x000fe4000001ff00 */
[----:B------:R-:W-:Y:S02]  /*5120*/  ISETP.NE.AND.EX P0, PT, RZ, UR39, PT, P0 ;  /* 0x00000027ff007c0c */ /* 0x000fe4000bf05300 */
[----:B------:R-:W-:Y:S02]  /*5130*/  CS2R R88, SRZ ;  /* 0x0000000000587805 */ /* 0x000fe4000001ff00 */
[----:B------:R-:W-:Y:S02]  /*5140*/  LOP3.LUT P1, RZ, R168, 0xff, RZ, 0xc0, !PT ;  /* 0x000000ffa8ff7812 */ /* 0x000fe4000782c0ff */
[----:B------:R-:W-:Y:S02]  /*5150*/  CS2R R94, SRZ ;  /* 0x00000000005e7805 */ /* 0x000fe4000001ff00 */
[----:B------:R-:W-:Y:S02]  /*5160*/  SEL R0, RZ, 0xffffffff, P2 ;  /* 0xffffffffff007807 */ /* 0x000fe40001000000 */
[----:B------:R-:W-:Y:S02]  /*5170*/  CS2R R92, SRZ ;  /* 0x00000000005c7805 */ /* 0x000fe4000001ff00 */
[----:B------:R-:W-:Y:S02]  /*5180*/  SEL R3, RZ, 0xffffffff, P0 ;  /* 0xffffffffff037807 */ /* 0x000fe40000000000 */
[----:B------:R-:W-:Y:S02]  /*5190*/  CS2R R98, SRZ ;  /* 0x0000000000627805 */ /* 0x000fe4000001ff00 */
[----:B------:R-:W-:Y:S02]  /*51a0*/  CS2R R96, SRZ ;  /* 0x0000000000607805 */ /* 0x000fe4000001ff00 */
[----:B------:R-:W-:Y:S02]  /*51b0*/  CS2R R102, SRZ ;  /* 0x0000000000667805 */ /* 0x000fe4000001ff00 */
[----:B------:R-:W-:Y:S02]  /*51c0*/  @P3 SEL R0, R3, R0, !P1 ;  /* 0x0000000003003207 */ /* 0x000fe40004800000 */
[----:B------:R-:W-:Y:S02]  /*51d0*/  CS2R R100, SRZ ;  /* 0x0000000000647805 */ /* 0x000fe4000001ff00 */
[----:B------:R-:W-:Y:S04]  /*51e0*/  LOP3.LUT R0, R0, 0x1, RZ, 0xc0, !PT ;  /* 0x0000000100007812 */ /* 0x000fe800078ec0ff */
[----:B------:R-:W-:Y:S01]  /*51f0*/  ISETP.NE.U32.AND P0, PT, R0, 0x1, PT ;  /* 0x000000010000780c */ /* 0x000fe20003f05070 */
[----:B------:R-:W-:Y:S01]  /*5200*/  @!UPT UIADD3 URZ, UPT, UPT, URZ, URZ, URZ ;  /* 0x000000fffffff290 */ /* 0x000fe2000fffe0ff */
[----:B------:R-:W-:Y:S11]  /*5210*/  @!P5 BRA `(.L_x_86) ;  /* 0x00000000000cd947 */ /* 0x000ff60003800000 */
[----:B------:R-:W-:Y:S04]  /*5220*/  SHF.L.U32 R3, R183, 0x1f, RZ ;  /* 0x0000001fb7037819 */ /* 0x000fe800000006ff */
[----:B------:R-:W1:Y:S02]  /*5230*/  SYNCS.PHASECHK.TRANS64.TRYWAIT P1, [UR43+0x30], R3 ;  /* 0x00003003ff0075a7 */ /* 0x000e64000802112b */
[----:B-1----:R-:W-:Y:S05]  /*5240*/  @!P1 BRA `(.L_x_87) ;  /* 0x0000001c00849947 */ /* 0x002fea0003800000 */
.L_x_86:
[----:B------:R-:W-:Y:S05]  /*5250*/  BSYNC B0 ;  /* 0x0000000000007941 */ /* 0x000fea0003800000 */
.L_x_85:
[----:B------:R2:W4:Y:S01]  /*5260*/  @P0 LDS.128 R88, [R180+UR43+0x200] ;  /* 0x0002002bb4580984 */ /* 0x0005220008000c00 */
[----:B------:R-:W-:Y:S01]  /*5270*/  UIADD3 UR4, UPT, UPT, UR43, 0x38, URZ ;  /* 0x000000382b047890 */ /* 0x000fe2000fffe0ff */
[----:B------:R-:W-:Y:S02]  /*5280*/  LOP3.LUT R183, R183, 0x1, RZ, 0x3c, !PT ;  /* 0x00000001b7b77812 */ /* 0x000fe400078e3cff */
[----:B------:R2:W1:Y:S01]  /*5290*/  @P0 LDS.128 R92, [R179+0x200] ;  /* 0x00020000b35c0984 */ /* 0x0004620000000c00 */
[----:B------:R-:W-:Y:S03]  /*52a0*/  UPRMT UR4, UR37, 0x654, UR4 ;  /* 0x0000065425047896 */ /* 0x000fe60008000004 */
[----:B------:R2:W1:Y:S04]  /*52b0*/  @P0 LDS.128 R96, [R178+0x200] ;  /* 0x00020000b2600984 */ /* 0x0004680000000c00 */
[----:B------:R2:W1:Y:S01]  /*52c0*/  @P0 LDS.128 R100, [R177+0x200] ;  /* 0x00020000b1640984 */ /* 0x0004620000000c00 */
[----:B------:R-:W-:Y:S01]  /*52d0*/  @!PT LDS RZ, [RZ] ;  /* 0x00000000fffff984 */ /* 0x000fe20000000800 */
[----:B------:R-:W-:Y:S01]  /*52e0*/  @!PT LDS RZ, [RZ] ;  /* 0x00000000fffff984 */ /* 0x000fe20000000800 */
[----:B------:R-:W-:Y:S01]  /*52f0*/  @!PT LDS RZ, [RZ] ;  /* 0x00000000fffff984 */ /* 0x000fe20000000800 */
[----:B------:R-:W-:Y:S01]  /*5300*/  @!PT LDS RZ, [RZ] ;  /* 0x00000000fffff984 */ /* 0x000fe20000000800 */
[----:B------:R5:W-:Y:S06]  /*5310*/  MEMBAR.ALL.CTA ;  /* 0x0000000000007992 */ /* 0x000bec0000008000 */
[----:B-----5:R-:W5:Y:S02]  /*5320*/  FENCE.VIEW.ASYNC.S ;  /* 0x00000000000073c6 */ /* 0x020f640000000000 */
[----:B-----5:R-:W-:Y:S01]  /*5330*/  SYNCS.ARRIVE.TRANS64.RED.A1T0 RZ, [UR4], RZ ;  /* 0x000000ffffff79a7 */ /* 0x020fe20008100404 */
.L_x_84:
[----:B------:R-:W-:Y:S05]  /*5340*/  BSYNC B1 ;  /* 0x0000000000017941 */ /* 0x000fea0003800000 */
.L_x_83:
[----:B-1----:R-:W-:Y:S04]  /*5350*/  SHF.R.U32.HI R0, RZ, 0x15, R64 ;  /* 0x00000015ff007819 */ /* 0x002fe80000011640 */
[----:B------:R-:W-:Y:S01]  /*5360*/  LOP3.LUT P0, RZ, R0, 0x3, R181, 0x48, !PT ;  /* 0x0000000300ff7812 */ /* 0x000fe200078048b5 */
[----:B------:R-:W-:Y:S01]  /*5370*/  @!UPT UIADD3 URZ, UPT, UPT, URZ, URZ, URZ ;  /* 0x000000fffffff290 */ /* 0x000fe2000fffe0ff */
[----:B------:R-:W-:Y:S11]  /*5380*/  @P4 BRA `(.L_x_88) ;  /* 0x0000000000084947 */ /* 0x000ff60003800000 */
[----:B------:R-:W1:Y:S02]  /*5390*/  SYNCS.PHASECHK.TRANS64.TRYWAIT P1, [R148+URZ+0x70], R5 ;  /* 0x00007005940075a7 */ /* 0x000e6400080211ff */
[----:B-1----:R-:W-:Y:S05]  /*53a0*/  @!P1 BRA `(.L_x_89) ;  /* 0x0000001c00449947 */ /* 0x002fea0003800000 */
.L_x_88:
[----:B------:R-:W-:Y:S05]  /*53b0*/  @!P0 BRA `(.L_x_90) ;  /* 0x0000000000408947 */ /* 0x000fea0003800000 */
[----:B------:R-:W1:Y:S01]  /*53c0*/  LDCU.64 UR8, c[0x4][0x70] ;  /* 0x01000e00ff0877ac */ /* 0x000e620008000a00 */
[----:B------:R-:W-:Y:S01]  /*53d0*/  MOV R3, 0x0 ;  /* 0x0000000000037802 */ /* 0x000fe20000000f00 */
[----:B------:R-:W-:Y:S02]  /*53e0*/  HFMA2 R12, -RZ, RZ, 0, 5.9604644775390625e-08 ;  /* 0x00000001ff0c7431 */ /* 0x000fe400000001ff */
[----:B------:R-:W-:Y:S02]  /*53f0*/  IMAD.MOV.U32 R8, RZ, RZ, 0x192 ;  /* 0x00000192ff087424 */ /* 0x000fe400078e00ff */
[----:B------:R-:W-:Y:S01]  /*5400*/  IMAD.MOV.U32 R13, RZ, RZ, RZ ;  /* 0x000000ffff0d7224 */ /* 0x000fe200078e00ff */
[----:B------:R-:W5:Y:S01]  /*5410*/  LDCU.64 UR6, c[0x4][0x78] ;  /* 0x01000f00ff0677ac */ /* 0x000f620008000a00 */
[----:B------:R-:W2:Y:S01]  /*5420*/  LDC.64 R2, c[0x4][R3] ;  /* 0x0100000003027b82 */ /* 0x000ea20000000a00 */
[----:B------:R-:W3:Y:S01]  /*5430*/  LDCU.64 UR4, c[0x4][0x10] ;  /* 0x01000200ff0477ac */ /* 0x000ee20008000a00 */
[----:B-1----:R-:W-:Y:S01]  /*5440*/  MOV R5, UR9 ;  /* 0x0000000900057c02 */ /* 0x002fe20008000f00 */
[----:B------:R-:W-:Y:S01]  /*5450*/  IMAD.U32 R4, RZ, RZ, UR8 ;  /* 0x00000008ff047e24 */ /* 0x000fe2000f8e00ff */
[----:B-----5:R-:W-:Y:S01]  /*5460*/  MOV R7, UR7 ;  /* 0x0000000700077c02 */ /* 0x020fe20008000f00 */
[----:B------:R-:W-:Y:S01]  /*5470*/  IMAD.U32 R6, RZ, RZ, UR6 ;  /* 0x00000006ff067e24 */ /* 0x000fe2000f8e00ff */
[----:B---3--:R-:W-:Y:S01]  /*5480*/  MOV R11, UR5 ;  /* 0x00000005000b7c02 */ /* 0x008fe20008000f00 */
[----:B------:R-:W-:Y:S02]  /*5490*/  IMAD.U32 R10, RZ, RZ, UR4 ;  /* 0x00000004ff0a7e24 */ /* 0x000fe4000f8e00ff */
[----:B------:R-:W-:Y:S07]  /*54a0*/  LEPC R20, `(.L_x_90) ;  /* 0x000000001014794e */ /* 0x000fee0000000000 */
[----:B--2-4-:R-:W-:Y:S05]  /*54b0*/  CALL.ABS.NOINC R2 ;  /* 0x0000000002007343 */ /* 0x014fea0003c00000 */
.L_x_90:
[----:B------:R-:W-:Y:S01]  /*54c0*/  LOP3.LUT P0, RZ, R176, 0x60, RZ, 0xc0, !PT ;  /* 0x00000060b0ff7812 */ /* 0x000fe2000780c0ff */
[----:B------:R-:W-:Y:S05]  /*54d0*/  WARPSYNC.ALL ;  /* 0x0000000000007948 */ /* 0x000fea0003800000 */
[----:B----4-:R-:W-:Y:S01]  /*54e0*/  IMAD.U32 R141, R90, 0x10000, RZ ;  /* 0x000100005a8d7824 */ /* 0x010fe200078e00ff */
[----:B------:R-:W-:Y:S01]  /*54f0*/  R2UR UR4, R64 ;  /* 0x00000000400472ca */ /* 0x000fe200000e0000 */
[----:B------:R-:W-:Y:S01]  /*5500*/  IMAD.U32 R136, R92, 0x10000, RZ ;  /* 0x000100005c887824 */ /* 0x000fe200078e00ff */
[C---:B------:R-:W-:Y:S01]  /*5510*/  SHF.L.U32 R82, R88.reuse, 0x10, RZ ;  /* 0x0000001058527819 */ /* 0x040fe200000006ff */
[----:B------:R-:W-:Y:S01]  /*5520*/  IMAD.U32 R121, R97, 0x10000, RZ ;  /* 0x0001000061797824 */ /* 0x000fe200078e00ff */
[----:B------:R-:W-:Y:S01]  /*5530*/  PRMT R81, R88, 0x8880, RZ ;  /* 0x0000888058517816 */ /* 0x000fe200000000ff */
[----:B------:R-:W-:Y:S01]  /*5540*/  IMAD.U32 R106, R102, 0x10000, RZ ;  /* 0x00010000666a7824 */ /* 0x000fe200078e00ff */
[----:B------:R-:W-:Y:S01]  /*5550*/  SHF.L.U32 R83, R88, 0x8, RZ ;  /* 0x0000000858537819 */ /* 0x000fe200000006ff */
[----:B------:R-:W-:Y:S01]  /*5560*/  IMAD.SHL.U32 R129, R94, 0x100, RZ ;  /* 0x000001005e817824 */ /* 0x000fe200078e00ff */
[----:B------:R-:W-:Y:S01]  /*5570*/  SHF.R.S32.HI R82, RZ, 0x18, R82 ;  /* 0x00000018ff527819 */ /* 0x000fe20000011452 */
[----:B------:R-:W-:Y:S01]  /*5580*/  IMAD.SHL.U32 R114, R99, 0x100, RZ ;  /* 0x0000010063727824 */ /* 0x000fe200078e00ff */
[C---:B------:R-:W-:Y:S01]  /*5590*/  PRMT R145, R89.reuse, 0x8880, RZ ;  /* 0x0000888059917816 */ /* 0x040fe200000000ff */
[----:B------:R-:W-:Y:S01]  /*55a0*/  BSSY.RECONVERGENT B0, `(.L_x_91) ;  /* 0x0000125000007945 */ /* 0x000fe20003800200 */
[----:B------:R-:W-:Y:S01]  /*55b0*/  SHF.R.S32.HI R83, RZ, 0x18, R83 ;  /* 0x00000018ff537819 */ /* 0x000fe20000011453 */
[----:B------:R-:W3:Y:S01]  /*55c0*/  LDTM.x64 R4, tmem[UR4] ;  /* 0x00000004000479ee */ /* 0x000ee20008340000 */
[----:B------:R-:W-:Y:S01]  /*55d0*/  NOP ;  /* 0x0000000000007918 */ /* 0x000fe20000000000 */
[----:B------:R-:W-:Y:S02]  /*55e0*/  R2UR UR5, R148 ;  /* 0x00000000940572ca */ /* 0x000fe400000e0000 */
[----:B------:R-:W-:Y:S02]  /*55f0*/  SHF.R.S32.HI R84, RZ, 0x18, R88 ;  /* 0x00000018ff547819 */ /* 0x000fe40000011458 */
[----:B------:R-:W-:Y:S02]  /*5600*/  SHF.L.U32 R144, R89, 0x10, RZ ;  /* 0x0000001059907819 */ /* 0x000fe400000006ff */
[----:B------:R-:W-:Y:S02]  /*5610*/  PRMT R142, R90, 0x8880, RZ ;  /* 0x000088805a8e7816 */ /* 0x000fe400000000ff */
[----:B------:R-:W-:Y:S02]  /*5620*/  SHF.R.S32.HI R85, RZ, 0x18, R89 ;  /* 0x00000018ff557819 */ /* 0x000fe40000011459 */
[C---:B------:R-:W-:Y:S02]  /*5630*/  PRMT R140, R91.reuse, 0x8880, RZ ;  /* 0x000088805b8c7816 */ /* 0x040fe400000000ff */
[----:B------:R-:W-:Y:S01]  /*5640*/  SHF.R.S32.HI R86, RZ, 0x18, R90 ;  /* 0x00000018ff567819 */ /* 0x000fe2000001145a */
[----:B------:R-:W-:Y:S01]  /*5650*/  UIADD3 UR5, UPT, UPT, UR5, 0x90, URZ ;  /* 0x0000009005057890 */ /* 0x000fe2000fffe0ff */
[----:B------:R-:W-:Y:S02]  /*5660*/  SHF.L.U32 R139, R91, 0x10, RZ ;  /* 0x000000105b8b7819 */ /* 0x000fe400000006ff */
[----:B------:R-:W-:Y:S01]  /*5670*/  PRMT R137, R92, 0x8880, RZ ;  /* 0x000088805c897816 */ /* 0x000fe200000000ff */
[----:B------:R-:W-:Y:S01]  /*5680*/  UPRMT UR5, UR37, 0x654, UR5 ;  /* 0x0000065425057896 */ /* 0x000fe20008000005 */
[----:B------:R-:W-:Y:S02]  /*5690*/  SHF.R.S32.HI R88, RZ, 0x18, R91 ;  /* 0x00000018ff587819 */ /* 0x000fe4000001145b */
[C---:B------:R-:W-:Y:S01]  /*56a0*/  PRMT R134, R93.reuse, 0x8880, RZ ;  /* 0x000088805d867816 */ /* 0x040fe200000000ff */
[C---:B---3--:R-:W-:Y:S01]  /*56b0*/  IMAD R4, R78.reuse, R4, RZ ;  /* 0x000000044e047224 */ /* 0x048fe200078e02ff */
[----:B------:R-:W-:Y:S01]  /*56c0*/  SHF.L.U32 R133, R93, 0x10, RZ ;  /* 0x000000105d857819 */ /* 0x000fe200000006ff */
[----:B------:R-:W-:Y:S01]  /*56d0*/  IMAD R5, R78, R5, RZ ;  /* 0x000000054e057224 */ /* 0x000fe200078e02ff */
[----:B------:R-:W-:Y:S01]  /*56e0*/  PRMT R131, R94, 0x8880, RZ ;  /* 0x000088805e837816 */ /* 0x000fe200000000ff */
[C---:B------:R-:W-:Y:S01]  /*56f0*/  IMAD R6, R78.reuse, R6, RZ ;  /* 0x000000064e067224 */ /* 0x040fe200078e02ff */
[----:B------:R-:W-:Y:S01]  /*5700*/  SYNCS.ARRIVE.TRANS64.RED.A1T0 RZ, [UR5], RZ ;  /* 0x000000ffffff79a7 */ /* 0x000fe20008100405 */
[-C--:B------:R-:W-:Y:S01]  /*5710*/  IMAD R4, R81, R80.reuse, R4 ;  /* 0x0000005051047224 */ /* 0x080fe200078e0204 */
[----:B------:R-:W-:Y:S01]  /*5720*/  MOV R81, R145 ;  /* 0x0000009100517202 */ /* 0x000fe20000000f00 */
[----:B------:R-:W-:Y:S01]  /*5730*/  IMAD R7, R78, R7, RZ ;  /* 0x000000074e077224 */ /* 0x000fe200078e02ff */
[----:B------:R-:W-:Y:S01]  /*5740*/  SHF.L.U32 R130, R94, 0x10, RZ ;  /* 0x000000105e827819 */ /* 0x000fe200000006ff */
[-C--:B------:R-:W-:Y:S01]  /*5750*/  IMAD R5, R82, R80.reuse, R5 ;  /* 0x0000005052057224 */ /* 0x080fe200078e0205 */
[----:B------:R-:W-:Y:S01]  /*5760*/  SHF.R.S32.HI R82, RZ, 0x18, R144 ;  /* 0x00000018ff527819 */ /* 0x000fe20000011490 */
[----:B------:R-:W-:Y:S01]  /*5770*/  IMAD R6, R83, R80, R6 ;  /* 0x0000005053067224 */ /* 0x000fe200078e0206 */
[C---:B------:R-:W-:Y:S01]  /*5780*/  PRMT R128, R95.reuse, 0x8880, RZ ;  /* 0x000088805f807816 */ /* 0x040fe200000000ff */
[----:B------:R-:W-:Y:S01]  /*5790*/  IMAD R8, R78, R8, RZ ;  /* 0x000000084e087224 */ /* 0x000fe200078e02ff */
[----:B------:R-:W-:Y:S01]  /*57a0*/  SHF.L.U32 R127, R95, 0x10, RZ ;  /* 0x000000105f7f7819 */ /* 0x000fe200000006ff */
[-C--:B------:R-:W-:Y:S01]  /*57b0*/  IMAD R7, R84, R80.reuse, R7 ;  /* 0x0000005054077224 */ /* 0x080fe200078e0207 */
[----:B------:R-:W-:Y:S01]  /*57c0*/  PRMT R125, R96, 0x8880, RZ ;  /* 0x00008880607d7816 */ /* 0x000fe200000000ff */
[----:B------:R-:W-:Y:S01]  /*57d0*/  IMAD R9, R78, R9, RZ ;  /* 0x000000094e097224 */ /* 0x000fe200078e02ff */
[----:B------:R-:W-:Y:S01]  /*57e0*/  SHF.L.U32 R124, R96, 0x10, RZ ;  /* 0x00000010607c7819 */ /* 0x000fe200000006ff */
[----:B------:R-:W-:Y:S01]  /*57f0*/  IMAD R8, R81, R80, R8 ;  /* 0x0000005051087224 */ /* 0x000fe200078e0208 */
[----:B------:R-:W-:Y:S01]  /*5800*/  I2IP.S8.S32.SAT R148, R7, R6, RZ ;  /* 0x0000000607947239 */ /* 0x000fe200000014ff */
[C---:B------:R-:W-:Y:S01]  /*5810*/  IMAD R10, R78.reuse, R10, RZ ;  /* 0x0000000a4e0a7224 */ /* 0x040fe200078e02ff */
[----:B------:R-:W-:Y:S01]  /*5820*/  PRMT R122, R97, 0x8880, RZ ;  /* 0x00008880617a7816 */ /* 0x000fe200000000ff */
[----:B------:R-:W-:Y:S01]  /*5830*/  IMAD R11, R78, R11, RZ ;  /* 0x0000000b4e0b7224 */ /* 0x000fe200078e02ff */
[----:B------:R-:W-:Y:S01]  /*5840*/  I2IP.S8.S32.SAT R148, R5, R4, R148 ;  /* 0x0000000405947239 */ /* 0x000fe20000001494 */
[----:B------:R-:W-:Y:S01]  /*5850*/  IMAD R9, R82, R80, R9 ;  /* 0x0000005052097224 */ /* 0x000fe200078e0209 */
[----:B------:R-:W-:Y:S01]  /*5860*/  SHF.R.S32.HI R82, RZ, 0x18, R141 ;  /* 0x00000018ff527819 */ /* 0x000fe2000001148d */
[----:B------:R-:W-:Y:S01]  /*5870*/  IMAD R12, R78, R12, RZ ;  /* 0x0000000c4e0c7224 */ /* 0x000fe200078e02ff */
[C---:B------:R-:W-:Y:S01]  /*5880*/  PRMT R119, R98.reuse, 0x8880, RZ ;  /* 0x0000888062777816 */ /* 0x040fe200000000ff */
[----:B------:R-:W-:Y:S01]  /*5890*/  IMAD.MOV.U32 R83, RZ, RZ, R142 ;  /* 0x000000ffff537224 */ /* 0x000fe200078e008e */
[----:B------:R-:W-:Y:S01]  /*58a0*/  SHF.L.U32 R118, R98, 0x10, RZ ;  /* 0x0000001062767819 */ /* 0x000fe200000006ff */
[C---:B------:R-:W-:Y:S01]  /*58b0*/  IMAD R13, R78.reuse, R13, RZ ;  /* 0x0000000d4e0d7224 */ /* 0x040fe200078e02ff */
[C---:B------:R-:W-:Y:S01]  /*58c0*/  PRMT R116, R99.reuse, 0x8880, RZ ;  /* 0x0000888063747816 */ /* 0x040fe200000000ff */
[C---:B------:R-:W-:Y:S01]  /*58d0*/  IMAD R14, R78.reuse, R14, RZ ;  /* 0x0000000e4e0e7224 */ /* 0x040fe200078e02ff */
[----:B------:R-:W-:Y:S01]  /*58e0*/  SHF.L.U32 R115, R99, 0x10, RZ ;  /* 0x0000001063737819 */ /* 0x000fe200000006ff */
[----:B------:R-:W-:Y:S01]  /*58f0*/  IMAD R15, R78, R15, RZ ;  /* 0x0000000f4e0f7224 */ /* 0x000fe200078e02ff */
[----:B------:R-:W-:Y:S01]  /*5900*/  PRMT R113, R100, 0x8880, RZ ;  /* 0x0000888064717816 */ /* 0x000fe200000000ff */
[----:B------:R-:W-:Y:S01]  /*5910*/  IMAD R0, R78, R16, RZ ;  /* 0x000000104e007224 */ /* 0x000fe200078e02ff */
[----:B------:R-:W-:Y:S01]  /*5920*/  SHF.L.U32 R112, R100, 0x10, RZ ;  /* 0x0000001064707819 */ /* 0x000fe200000006ff */
[C---:B------:R-:W-:Y:S01]  /*5930*/  IMAD R2, R78.reuse, R17, RZ ;  /* 0x000000114e027224 */ /* 0x040fe200078e02ff */
[C---:B------:R-:W-:Y:S01]  /*5940*/  PRMT R110, R101.reuse, 0x8880, RZ ;  /* 0x00008880656e7816 */ /* 0x040fe200000000ff */
[C---:B------:R-:W-:Y:S01]  /*5950*/  IMAD R3, R78.reuse, R18, RZ ;  /* 0x000000124e037224 */ /* 0x040fe200078e02ff */
[----:B------:R-:W-:Y:S01]  /*5960*/  SHF.L.U32 R109, R101, 0x10, RZ ;  /* 0x00000010656d7819 */ /* 0x000fe200000006ff */
[----:B------:R-:W-:Y:S01]  /*5970*/  IMAD R19, R78, R19, RZ ;  /* 0x000000134e137224 */ /* 0x000fe200078e02ff */
[----:B------:R-:W-:Y:S01]  /*5980*/  PRMT R107, R102, 0x8880, RZ ;  /* 0x00008880666b7816 */ /* 0x000fe200000000ff */
[C---:B------:R-:W-:Y:S01]  /*5990*/  IMAD R16, R78.reuse, R20, RZ ;  /* 0x000000144e107224 */ /* 0x040fe200078e02ff */
[----:B------:R-:W-:Y:S01]  /*59a0*/  PRMT R104, R103, 0x8880, RZ ;  /* 0x0000888067687816 */ /* 0x000fe200000000ff */
[C---:B------:R-:W-:Y:S01]  /*59b0*/  IMAD R17, R78.reuse, R21, RZ ;  /* 0x000000154e117224 */ /* 0x040fe200078e02ff */
[----:B------:R-:W-:Y:S01]  /*59c0*/  SHF.L.U32 R143, R89, 0x8, RZ ;  /* 0x00000008598f7819 */ /* 0x000fe200000006ff */
[C---:B------:R-:W-:Y:S01]  /*59d0*/  IMAD R18, R78.reuse, R22, RZ ;  /* 0x000000164e127224 */ /* 0x040fe200078e02ff */
[----:B------:R-:W-:Y:S01]  /*59e0*/  SHF.R.S32.HI R89, RZ, 0x18, R92 ;  /* 0x00000018ff597819 */ /* 0x000fe2000001145c */
[C---:B------:R-:W-:Y:S01]  /*59f0*/  IMAD R23, R78.reuse, R23, RZ ;  /* 0x000000174e177224 */ /* 0x040fe200078e02ff */
[----:B------:R-:W-:Y:S01]  /*5a00*/  SHF.R.S32.HI R81, RZ, 0x18, R143 ;  /* 0x00000018ff517819 */ /* 0x000fe2000001148f */
[----:B------:R-:W-:Y:S01]  /*5a10*/  IMAD R20, R78, R24, RZ ;  /* 0x000000184e147224 */ /* 0x000fe200078e02ff */
[----:B------:R-:W-:Y:S01]  /*5a20*/  SHF.L.U32 R87, R90, 0x8, RZ ;  /* 0x000000085a577819 */ /* 0x000fe200000006ff */
[----:B------:R-:W-:Y:S01]  /*5a30*/  IMAD R21, R78, R25, RZ ;  /* 0x000000194e157224 */ /* 0x000fe200078e02ff */
[----:B------:R-:W-:Y:S01]  /*5a40*/  SHF.R.S32.HI R90, RZ, 0x18, R93 ;  /* 0x00000018ff5a7819 */ /* 0x000fe2000001145d */
[----:B------:R-:W-:Y:S01]  /*5a50*/  IMAD R10, R81, R80, R10 ;  /* 0x00000050510a7224 */ /* 0x000fe200078e020a */
[----:B------:R-:W-:Y:S01]  /*5a60*/  MOV R81, R140 ;  /* 0x0000008c00517202 */ /* 0x000fe20000000f00 */
[-C--:B------:R-:W-:Y:S01]  /*5a70*/  IMAD R11, R85, R80.reuse, R11 ;  /* 0x00000050550b7224 */ /* 0x080fe200078e020b */
[----:B------:R-:W-:Y:S01]  /*5a80*/  SHF.R.S32.HI R87, RZ, 0x18, R87 ;  /* 0x00000018ff577819 */ /* 0x000fe20000011457 */
[-C--:B------:R-:W-:Y:S01]  /*5a90*/  IMAD R12, R83, R80.reuse, R12 ;  /* 0x00000050530c7224 */ /* 0x080fe200078e020c */
[----:B------:R-:W-:Y:S01]  /*5aa0*/  SHF.R.S32.HI R83, RZ, 0x18, R139 ;  /* 0x00000018ff537819 */ /* 0x000fe2000001148b */
[----:B------:R-:W-:Y:S01]  /*5ab0*/  IMAD R13, R82, R80, R13 ;  /* 0x00000050520d7224 */ /* 0x000fe200078e020d */
[----:B------:R-:W-:Y:S01]  /*5ac0*/  I2IP.S8.S32.SAT R149, R11, R10, RZ ;  /* 0x0000000a0b957239 */ /* 0x000fe200000014ff */
[-C--:B------:R-:W-:Y:S01]  /*5ad0*/  IMAD R14, R87, R80.reuse, R14 ;  /* 0x00000050570e7224 */ /* 0x080fe200078e020e */
[----:B------:R-:W-:Y:S01]  /*5ae0*/  SHF.R.S32.HI R82, RZ, 0x18, R136 ;  /* 0x00000018ff527819 */ /* 0x000fe20000011488 */
[----:B------:R-:W-:Y:S01]  /*5af0*/  IMAD R15, R86, R80, R15 ;  /* 0x00000050560f7224 */ /* 0x000fe200078e020f */
[----:B------:R-:W-:Y:S01]  /*5b00*/  I2IP.S8.S32.SAT R149, R9, R8, R149 ;  /* 0x0000000809957239 */ /* 0x000fe20000001495 */
[-C--:B------:R-:W-:Y:S01]  /*5b10*/  IMAD R0, R81, R80.reuse, R0 ;  /* 0x0000005051007224 */ /* 0x080fe200078e0200 */
[----:B------:R-:W-:Y:S01]  /*5b20*/  SHF.L.U32 R138, R91, 0x8, RZ ;  /* 0x000000085b8a7819 */ /* 0x000fe200000006ff */
[----:B------:R-:W-:Y:S01]  /*5b30*/  IMAD R2, R83, R80, R2 ;  /* 0x0000005053027224 */ /* 0x000fe200078e0202 */
[----:B------:R-:W-:Y:S01]  /*5b40*/  I2IP.S8.S32.SAT R150, R15, R14, RZ ;  /* 0x0000000e0f967239 */ /* 0x000fe200000014ff */
[C---:B------:R-:W-:Y:S01]  /*5b50*/  IMAD R22, R78.reuse, R26, RZ ;  /* 0x0000001a4e167224 */ /* 0x040fe200078e02ff */
[----:B------:R-:W-:Y:S01]  /*5b60*/  MOV R83, R137 ;  /* 0x0000008900537202 */ /* 0x000fe20000000f00 */
[C---:B------:R-:W-:Y:S01]  /*5b70*/  IMAD R27, R78.reuse, R27, RZ ;  /* 0x0000001b4e1b7224 */ /* 0x040fe200078e02ff */
[----:B------:R-:W-:Y:S01]  /*5b80*/  I2IP.S8.S32.SAT R150, R13, R12, R150 ;  /* 0x0000000c0d967239 */ /* 0x000fe20000001496 */
[C---:B------:R-:W-:Y:S01]  /*5b90*/  IMAD R24, R78.reuse, R28, RZ ;  /* 0x0000001c4e187224 */ /* 0x040fe200078e02ff */
[----:B------:R-:W-:Y:S01]  /*5ba0*/  SHF.R.S32.HI R81, RZ, 0x18, R138 ;  /* 0x00000018ff517819 */ /* 0x000fe2000001148a */
[C---:B------:R-:W-:Y:S01]  /*5bb0*/  IMAD R25, R78.reuse, R29, RZ ;  /* 0x0000001d4e197224 */ /* 0x040fe200078e02ff */
[----:B------:R-:W-:Y:S01]  /*5bc0*/  SHF.R.S32.HI R91, RZ, 0x18, R94 ;  /* 0x00000018ff5b7819 */ /* 0x000fe2000001145e */
[----:B------:R-:W-:Y:S01]  /*5bd0*/  IMAD R26, R78, R30, RZ ;  /* 0x0000001e4e1a7224 */ /* 0x000fe200078e02ff */
[----:B------:R-:W-:Y:S01]  /*5be0*/  SHF.R.S32.HI R94, RZ, 0x18, R97 ;  /* 0x00000018ff5e7819 */ /* 0x000fe20000011461 */
[-C--:B------:R-:W-:Y:S01]  /*5bf0*/  IMAD R3, R81, R80.reuse, R3 ;  /* 0x0000005051037224 */ /* 0x080fe200078e0203 */
[----:B------:R-:W-:Y:S01]  /*5c00*/  SHF.L.U32 R135, R92, 0x8, RZ ;  /* 0x000000085c877819 */ /* 0x000fe200000006ff */
[----:B------:R-:W-:Y:S01]  /*5c10*/  IMAD R19, R88, R80, R19 ;  /* 0x0000005058137224 */ /* 0x000fe200078e0213 */
[----:B------:R-:W-:Y:S01]  /*5c20*/  MOV R81, R134 ;  /* 0x0000008600517202 */ /* 0x000fe20000000f00 */
[-C--:B------:R-:W-:Y:S01]  /*5c30*/  IMAD R16, R83, R80.reuse, R16 ;  /* 0x0000005053107224 */ /* 0x080fe200078e0210 */
[----:B------:R-:W-:Y:S01]  /*5c40*/  SHF.R.S32.HI R85, RZ, 0x18, R135 ;  /* 0x00000018ff557819 */ /* 0x000fe20000011487 */
[-C--:B------:R-:W-:Y:S01]  /*5c50*/  IMAD R17, R82, R80.reuse, R17 ;  /* 0x0000005052117224 */ /* 0x080fe200078e0211 */
[----:B------:R-:W-:Y:S01]  /*5c60*/  I2IP.S8.S32.SAT R151, R19, R3, RZ ;  /* 0x0000000313977239 */ /* 0x000fe200000014ff */
[----:B------:R-:W-:Y:S01]  /*5c70*/  IMAD R31, R78, R31, RZ ;  /* 0x0000001f4e1f7224 */ /* 0x000fe200078e02ff */
[----:B------:R-:W-:Y:S01]  /*5c80*/  SHF.R.S32.HI R82, RZ, 0x18, R133 ;  /* 0x00000018ff527819 */ /* 0x000fe20000011485 */
[-C--:B------:R-:W-:Y:S01]  /*5c90*/  IMAD R18, R85, R80.reuse, R18 ;  /* 0x0000005055127224 */ /* 0x080fe200078e0212 */
[----:B------:R-:W-:Y:S01]  /*5ca0*/  SHF.L.U32 R132, R93, 0x8, RZ ;  /* 0x000000085d847819 */ /* 0x000fe200000006ff */
[----:B------:R-:W-:Y:S01]  /*5cb0*/  IMAD R23, R89, R80, R23 ;  /* 0x0000005059177224 */ /* 0x000fe200078e0217 */
[----:B------:R-:W-:Y:S01]  /*5cc0*/  I2IP.S8.S32.SAT R151, R2, R0, R151 ;  /* 0x0000000002977239 */ /* 0x000fe20000001497 */
[-C--:B------:R-:W-:Y:S01]  /*5cd0*/  IMAD R20, R81, R80.reuse, R20 ;  /* 0x0000005051147224 */ /* 0x080fe200078e0214 */
[----:B------:R-:W-:Y:S01]  /*5ce0*/  SHF.R.S32.HI R81, RZ, 0x18, R132 ;  /* 0x00000018ff517819 */ /* 0x000fe20000011484 */
[----:B------:R-:W-:Y:S01]  /*5cf0*/  IMAD R21, R82, R80, R21 ;  /* 0x0000005052157224 */ /* 0x000fe200078e0215 */
[----:B------:R-:W-:Y:S01]  /*5d00*/  I2IP.S8.S32.SAT R160, R23, R18, RZ ;  /* 0x0000001217a07239 */ /* 0x000fe200000014ff */
[----:B------:R-:W-:Y:S01]  /*5d10*/  IMAD R28, R78, R32, RZ ;  /* 0x000000204e1c7224 */ /* 0x000fe200078e02ff */
[----:B------:R-:W-:Y:S01]  /*5d20*/  MOV R83, R131 ;  /* 0x0000008300537202 */ /* 0x000fe20000000f00 */
[-C--:B------:R-:W-:Y:S01]  /*5d30*/  IMAD R22, R81, R80.reuse, R22 ;  /* 0x0000005051167224 */ /* 0x080fe200078e0216 */
[----:B------:R-:W-:Y:S01]  /*5d40*/  SHF.R.S32.HI R82, RZ, 0x18, R130 ;  /* 0x00000018ff527819 */ /* 0x000fe20000011482 */
[-C--:B------:R-:W-:Y:S01]  /*5d50*/  IMAD R27, R90, R80.reuse, R27 ;  /* 0x000000505a1b7224 */ /* 0x080fe200078e021b */
[----:B------:R-:W-:Y:S01]  /*5d60*/  SHF.R.S32.HI R85, RZ, 0x18, R129 ;  /* 0x00000018ff557819 */ /* 0x000fe20000011481 */
[-C--:B------:R-:W-:Y:S01]  /*5d70*/  IMAD R24, R83, R80.reuse, R24 ;  /* 0x0000005053187224 */ /* 0x080fe200078e0218 */
[----:B------:R1:W-:Y:S01]  /*5d80*/  STS.128 [R180+UR43+0x2200], R148 ;  /* 0x00220094b4007988 */ /* 0x0003e20008000c2b */
[-C--:B------:R-:W-:Y:S01]  /*5d90*/  IMAD R25, R82, R80.reuse, R25 ;  /* 0x0000005052197224 */ /* 0x080fe200078e0219 */
[----:B------:R-:W-:Y:S01]  /*5da0*/  SHF.L.U32 R126, R95, 0x8, RZ ;  /* 0x000000085f7e7819 */ /* 0x000fe200000006ff */
[----:B------:R-:W-:Y:S01]  /*5db0*/  IMAD R26, R85, R80, R26 ;  /* 0x00000050551a7224 */ /* 0x000fe200078e021a */
[----:B------:R-:W-:Y:S01]  /*5dc0*/  I2IP.S8.S32.SAT R160, R17, R16, R160 ;  /* 0x0000001011a07239 */ /* 0x000fe200000014a0 */
[----:B------:R-:W-:Y:S01]  /*5dd0*/  IMAD.MOV.U32 R81, RZ, RZ, R128 ;  /* 0x000000ffff517224 */ /* 0x000fe200078e0080 */
[----:B------:R-:W-:Y:S01]  /*5de0*/  SHF.R.S32.HI R82, RZ, 0x18, R127 ;  /* 0x00000018ff527819 */ /* 0x000fe2000001147f */
[C---:B------:R-:W-:Y:S01]  /*5df0*/  IMAD R29, R78.reuse, R33, RZ ;  /* 0x000000214e1d7224 */ /* 0x040fe200078e02ff */
[----:B------:R-:W-:Y:S01]  /*5e00*/  I2IP.S8.S32.SAT R161, R27, R22, RZ ;  /* 0x000000161ba17239 */ /* 0x000fe200000014ff */
[----:B------:R-:W-:Y:S01]  /*5e10*/  IMAD R31, R91, R80, R31 ;  /* 0x000000505b1f7224 */ /* 0x000fe200078e021f */
[----:B------:R-:W-:Y:S01]  /*5e20*/  SHF.R.S32.HI R83, RZ, 0x18, R126 ;  /* 0x00000018ff537819 */ /* 0x000fe2000001147e */
[C---:B------:R-:W-:Y:S01]  /*5e30*/  IMAD R30, R78.reuse, R34, RZ ;  /* 0x000000224e1e7224 */ /* 0x040fe200078e02ff */
[----:B------:R-:W-:Y:S01]  /*5e40*/  I2IP.S8.S32.SAT R161, R21, R20, R161 ;  /* 0x0000001415a17239 */ /* 0x000fe200000014a1 */
[----:B------:R-:W-:Y:S01]  /*5e50*/  IMAD R28, R81, R80, R28 ;  /* 0x00000050511c7224 */ /* 0x000fe200078e021c */
[----:B------:R-:W-:Y:S01]  /*5e60*/  SHF.R.S32.HI R92, RZ, 0x18, R95 ;  /* 0x00000018ff5c7819 */ /* 0x000fe2000001145f */
[----:B------:R-:W-:Y:S01]  /*5e70*/  IMAD R35, R78, R35, RZ ;  /* 0x000000234e237224 */ /* 0x000fe200078e02ff */
[----:B------:R-:W-:Y:S01]  /*5e80*/  I2IP.S8.S32.SAT R162, R31, R26, RZ ;  /* 0x0000001a1fa27239 */ /* 0x000fe200000014ff */
[----:B------:R-:W-:Y:S01]  /*5e90*/  IMAD R29, R82, R80, R29 ;  /* 0x00000050521d7224 */ /* 0x000fe200078e021d */
[----:B------:R-:W-:Y:S01]  /*5ea0*/  MOV R81, R125 ;  /* 0x0000007d00517202 */ /* 0x000fe20000000f00 */
[----:B------:R-:W-:Y:S01]  /*5eb0*/  IMAD R32, R78, R36, RZ ;  /* 0x000000244e207224 */ /* 0x000fe200078e02ff */
[----:B------:R-:W-:Y:S01]  /*5ec0*/  I2IP.S8.S32.SAT R162, R25, R24, R162 ;  /* 0x0000001819a27239 */ /* 0x000fe200000014a2 */
[-C--:B------:R-:W-:Y:S01]  /*5ed0*/  IMAD R30, R83, R80.reuse, R30 ;  /* 0x00000050531e7224 */ /* 0x080fe200078e021e */
[----:B------:R-:W-:Y:S01]  /*5ee0*/  SHF.L.U32 R123, R96, 0x8, RZ ;  /* 0x00000008607b7819 */ /* 0x000fe200000006ff */
[----:B------:R-:W-:Y:S01]  /*5ef0*/  IMAD R35, R92, R80, R35 ;  /* 0x000000505c237224 */ /* 0x000fe200078e0223 */
[----:B------:R-:W-:Y:S01]  /*5f00*/  SHF.R.S32.HI R82, RZ, 0x18, R124 ;  /* 0x00000018ff527819 */ /* 0x000fe2000001147c */
[C---:B------:R-:W-:Y:S01]  /*5f10*/  IMAD R33, R78.reuse, R37, RZ ;  /* 0x000000254e217224 */ /* 0x040fe200078e02ff */
[----:B------:R-:W-:Y:S01]  /*5f20*/  MOV R83, R122 ;  /* 0x0000007a00537202 */ /* 0x000fe20000000f00 */
[----:B------:R-:W-:Y:S01]  /*5f30*/  IMAD R32, R81, R80, R32 ;  /* 0x0000005051207224 */ /* 0x000fe200078e0220 */
[----:B------:R-:W-:Y:S01]  /*5f40*/  SHF.R.S32.HI R81, RZ, 0x18, R123 ;  /* 0x00000018ff517819 */ /* 0x000fe2000001147b */
[C---:B------:R-:W-:Y:S01]  /*5f50*/  IMAD R34, R78.reuse, R38, RZ ;  /* 0x000000264e227224 */ /* 0x040fe200078e02ff */
[----:B------:R-:W-:Y:S01]  /*5f60*/  SHF.R.S32.HI R93, RZ, 0x18, R96 ;  /* 0x00000018ff5d7819 */ /* 0x000fe20000011460 */
[----:B------:R-:W-:Y:S01]  /*5f70*/  IMAD R39, R78, R39, RZ ;  /* 0x000000274e277224 */ /* 0x000fe200078e02ff */
[----:B------:R-:W-:Y:S01]  /*5f80*/  I2IP.S8.S32.SAT R163, R35, R30, RZ ;  /* 0x0000001e23a37239 */ /* 0x000fe200000014ff */
[----:B------:R-:W-:Y:S01]  /*5f90*/  IMAD R33, R82, R80, R33 ;  /* 0x0000005052217224 */ /* 0x000fe200078e0221 */
[----:B------:R-:W-:Y:S01]  /*5fa0*/  SHF.L.U32 R120, R97, 0x8, RZ ;  /* 0x0000000861787819 */ /* 0x000fe200000006ff */
[C---:B------:R-:W-:Y:S01]  /*5fb0*/  IMAD R36, R78.reuse, R40, RZ ;  /* 0x000000284e247224 */ /* 0x040fe200078e02ff */
[----:B------:R-:W-:Y:S01]  /*5fc0*/  I2IP.S8.S32.SAT R163, R29, R28, R163 ;  /* 0x0000001c1da37239 */ /* 0x000fe200000014a3 */
[-C--:B------:R-:W-:Y:S01]  /*5fd0*/  IMAD R34, R81, R80.reuse, R34 ;  /* 0x0000005051227224 */ /* 0x080fe200078e0222 */
[----:B------:R-:W-:Y:S01]  /*5fe0*/  SHF.R.S32.HI R82, RZ, 0x18, R121 ;  /* 0x00000018ff527819 */ /* 0x000fe20000011479 */
[C---:B------:R-:W-:Y:S01]  /*5ff0*/  IMAD R37, R78.reuse, R41, RZ ;  /* 0x000000294e257224 */ /* 0x040fe200078e02ff */
[----:B------:R-:W-:Y:S01]  /*6000*/  MOV R81, R119 ;  /* 0x0000007700517202 */ /* 0x000fe20000000f00 */
[----:B------:R-:W-:Y:S01]  /*6010*/  IMAD R39, R93, R80, R39 ;  /* 0x000000505d277224 */ /* 0x000fe200078e0227 */
[----:B------:R-:W-:Y:S01]  /*6020*/  SHF.R.S32.HI R85, RZ, 0x18, R120 ;  /* 0x00000018ff557819 */ /* 0x000fe20000011478 */
[C---:B------:R-:W-:Y:S01]  /*6030*/  IMAD R38, R78.reuse, R42, RZ ;  /* 0x0000002a4e267224 */ /* 0x040fe200078e02ff */
[----:B------:R1:W-:Y:S01]  /*6040*/  STS.128 [R179+0x2200], R160 ;  /* 0x002200a0b3007388 */ /* 0x0003e20000000c00 */
[----:B------:R-:W-:Y:S01]  /*6050*/  IMAD R36, R83, R80, R36 ;  /* 0x0000005053247224 */ /* 0x000fe200078e0224 */
[----:B------:R-:W-:Y:S01]  /*6060*/  I2IP.S8.S32.SAT R172, R39, R34, RZ ;  /* 0x0000002227ac7239 */ /* 0x000fe200000014ff */
[----:B------:R-:W-:Y:S01]  /*6070*/  IMAD R43, R78, R43, RZ ;  /* 0x0000002b4e2b7224 */ /* 0x000fe200078e02ff */
[----:B------:R-:W-:Y:S01]  /*6080*/  MOV R83, R116 ;  /* 0x0000007400537202 */ /* 0x000fe20000000f00 */
[----:B------:R-:W-:Y:S01]  /*6090*/  IMAD R37, R82, R80, R37 ;  /* 0x0000005052257224 */ /* 0x000fe200078e0225 */
[----:B------:R-:W-:Y:S01]  /*60a0*/  I2IP.S8.S32.SAT R172, R33, R32, R172 ;  /* 0x0000002021ac7239 */ /* 0x000fe200000014ac */
[----:B------:R-:W-:Y:S01]  /*60b0*/  IMAD R40, R78, R44, RZ ;  /* 0x0000002c4e287224 */ /* 0x000fe200078e02ff */
[----:B------:R-:W-:Y:S01]  /*60c0*/  SHF.R.S32.HI R82, RZ, 0x18, R118 ;  /* 0x00000018ff527819 */ /* 0x000fe20000011476 */
[-C--:B------:R-:W-:Y:S01]  /*60d0*/  IMAD R38, R85, R80.reuse, R38 ;  /* 0x0000005055267224 */ /* 0x080fe200078e0226 */
[----:B------:R-:W-:Y:S01]  /*60e0*/  SHF.L.U32 R117, R98, 0x8, RZ ;  /* 0x0000000862757819 */ /* 0x000fe200000006ff */
[-C--:B------:R-:W-:Y:S01]  /*60f0*/  IMAD R43, R94, R80.reuse, R43 ;  /* 0x000000505e2b7224 */ /* 0x080fe200078e022b */
[----:B------:R-:W-:Y:S01]  /*6100*/  SHF.R.S32.HI R95, RZ, 0x18, R98 ;  /* 0x00000018ff5f7819 */ /* 0x000fe20000011462 */
[C---:B------:R-:W-:Y:S01]  /*6110*/  IMAD R41, R78.reuse, R45, RZ ;  /* 0x0000002d4e297224 */ /* 0x040fe200078e02ff */
[----:B------:R-:W-:Y:S01]  /*6120*/  SHF.R.S32.HI R85, RZ, 0x18, R114 ;  /* 0x00000018ff557819 */ /* 0x000fe20000011472 */
[----:B------:R-:W-:Y:S01]  /*6130*/  IMAD R40, R81, R80, R40 ;  /* 0x0000005051287224 */ /* 0x000fe200078e0228 */
[----:B------:R-:W-:Y:S01]  /*6140*/  SHF.R.S32.HI R81, RZ, 0x18, R117 ;  /* 0x00000018ff517819 */ /* 0x000fe20000011475 */
[C---:B------:R-:W-:Y:S01]  /*6150*/  IMAD R42, R78.reuse, R46, RZ ;  /* 0x0000002e4e2a7224 */ /* 0x040fe200078e02ff */
[----:B------:R-:W-:Y:S01]  /*6160*/  I2IP.S8.S32.SAT R173, R43, R38, RZ ;  /* 0x000000262bad7239 */ /* 0x000fe200000014ff */
[----:B------:R-:W-:Y:S01]  /*6170*/  IMAD R47, R78, R47, RZ ;  /* 0x0000002f4e2f7224 */ /* 0x000fe200078e02ff */
[----:B------:R-:W-:Y:S01]  /*6180*/  SHF.R.S32.HI R96, RZ, 0x18, R99 ;  /* 0x00000018ff607819 */ /* 0x000fe20000011463 */
[----:B------:R-:W-:Y:S01]  /*6190*/  IMAD R41, R82, R80, R41 ;  /* 0x0000005052297224 */ /* 0x000fe200078e0229 */
[----:B------:R-:W-:Y:S01]  /*61a0*/  I2IP.S8.S32.SAT R173, R37, R36, R173 ;  /* 0x0000002425ad7239 */ /* 0x000fe200000014ad */
[C---:B------:R-:W-:Y:S01]  /*61b0*/  IMAD R44, R78.reuse, R48, RZ ;  /* 0x000000304e2c7224 */ /* 0x040fe200078e02ff */
[----:B------:R-:W-:Y:S01]  /*61c0*/  SHF.R.S32.HI R82, RZ, 0x18, R115 ;  /* 0x00000018ff527819 */ /* 0x000fe20000011473 */
[-C--:B------:R-:W-:Y:S01]  /*61d0*/  IMAD R42, R81, R80.reuse, R42 ;  /* 0x00000050512a7224 */ /* 0x080fe200078e022a */
[----:B------:R-:W-:Y:S01]  /*61e0*/  SHF.R.S32.HI R97, RZ, 0x18, R100 ;  /* 0x00000018ff617819 */ /* 0x000fe20000011464 */
[C---:B------:R-:W-:Y:S01]  /*61f0*/  IMAD R45, R78.reuse, R49, RZ ;  /* 0x000000314e2d7224 */ /* 0x040fe200078e02ff */
[----:B------:R-:W-:Y:S01]  /*6200*/  SHF.R.S32.HI R98, RZ, 0x18, R101 ;  /* 0x00000018ff627819 */ /* 0x000fe20000011465 */
[----:B------:R-:W-:Y:S01]  /*6210*/  IMAD R47, R95, R80, R47 ;  /* 0x000000505f2f7224 */ /* 0x000fe200078e022f */
[----:B------:R-:W-:Y:S01]  /*6220*/  SHF.R.S32.HI R99, RZ, 0x18, R102 ;  /* 0x00000018ff637819 */ /* 0x000fe20000011466 */
[----:B------:R-:W-:Y:S01]  /*6230*/  IMAD R46, R78, R50, RZ ;  /* 0x000000324e2e7224 */ /* 0x000fe200078e02ff */
[----:B------:R-:W-:Y:S01]  /*6240*/  SHF.L.U32 R111, R100, 0x8, RZ ;  /* 0x00000008646f7819 */ /* 0x000fe200000006ff */
        /* <DEDUP_REMOVED lines=9> */
[----:B------:R-:W-:Y:S01]  /*62e0*/  SHF.R.S32.HI R100, RZ, 0x18, R103 ;  /* 0x00000018ff647819 */ /* 0x000fe20000011467 */
[----:B------:R-:W-:Y:S01]  /*62f0*/  IMAD.MOV.U32 R81, RZ, RZ, R113 ;  /* 0x000000ffff517224 */ /* 0x000fe200078e0071 */
[----:B------:R-:W-:Y:S01]  /*6300*/  SHF.L.U32 R108, R101, 0x8, RZ ;  /* 0x00000008656c7819 */ /* 0x000fe200000006ff */
[-C--:B------:R-:W-:Y:S01]  /*6310*/  IMAD R51, R96, R80.reuse, R51 ;  /* 0x0000005060337224 */ /* 0x080fe200078e0233 */
[----:B------:R-:W-:Y:S01]  /*6320*/  SHF.L.U32 R105, R102, 0x8, RZ ;  /* 0x0000000866697819 */ /* 0x000fe200000006ff */
[C---:B------:R-:W-:Y:S01]  /*6330*/  IMAD R49, R78.reuse, R53, RZ ;  /* 0x000000354e317224 */ /* 0x040fe200078e02ff */
[----:B------:R-:W-:Y:S01]  /*6340*/  SHF.L.U32 R102, R103, 0x10, RZ ;  /* 0x0000001067667819 */ /* 0x000fe200000006ff */
[----:B------:R-:W-:Y:S01]  /*6350*/  IMAD R48, R81, R80, R48 ;  /* 0x0000005051307224 */ /* 0x000fe200078e0230 */
[----:B------:R-:W-:Y:S01]  /*6360*/  SHF.R.S32.HI R81, RZ, 0x18, R111 ;  /* 0x00000018ff517819 */ /* 0x000fe2000001146f */
[C---:B------:R-:W-:Y:S01]  /*6370*/  IMAD R50, R78.reuse, R54, RZ ;  /* 0x000000364e327224 */ /* 0x040fe200078e02ff */
[----:B------:R-:W-:Y:S01]  /*6380*/  I2IP.S8.S32.SAT R175, R51, R46, RZ ;  /* 0x0000002e33af7239 */ /* 0x000fe200000014ff */
[----:B------:R-:W-:Y:S01]  /*6390*/  IMAD R55, R78, R55, RZ ;  /* 0x000000374e377224 */ /* 0x000fe200078e02ff */
[----:B------:R-:W-:Y:S01]  /*63a0*/  SHF.L.U32 R101, R103, 0x8, RZ ;  /* 0x0000000867657819 */ /* 0x000fe200000006ff */
[----:B------:R-:W-:Y:S01]  /*63b0*/  IMAD R49, R82, R80, R49 ;  /* 0x0000005052317224 */ /* 0x000fe200078e0231 */
[----:B------:R-:W-:Y:S01]  /*63c0*/  I2IP.S8.S32.SAT R175, R45, R44, R175 ;  /* 0x0000002c2daf7239 */ /* 0x000fe200000014af */
[C---:B------:R-:W-:Y:S01]  /*63d0*/  IMAD R52, R78.reuse, R56, RZ ;  /* 0x000000384e347224 */ /* 0x040fe200078e02ff */
[----:B------:R-:W-:Y:S01]  /*63e0*/  SHF.R.S32.HI R82, RZ, 0x18, R109 ;  /* 0x00000018ff527819 */ /* 0x000fe2000001146d */
[-C--:B------:R-:W-:Y:S01]  /*63f0*/  IMAD R50, R81, R80.reuse, R50 ;  /* 0x0000005051327224 */ /* 0x080fe200078e0232 */
[----:B------:R-:W-:Y:S01]  /*6400*/  SHF.R.S32.HI R81, RZ, 0x18, R108 ;  /* 0x00000018ff517819 */ /* 0x000fe2000001146c */
[C---:B------:R-:W-:Y:S01]  /*6410*/  IMAD R53, R78.reuse, R57, RZ ;  /* 0x000000394e357224 */ /* 0x040fe200078e02ff */
[----:B------:R1:W-:Y:S01]  /*6420*/  STS.128 [R178+0x2200], R172 ;  /* 0x002200acb2007388 */ /* 0x0003e20000000c00 */
[----:B------:R-:W-:Y:S02]  /*6430*/  IMAD R55, R97, R80, R55 ;  /* 0x0000005061377224 */ /* 0x000fe400078e0237 */
[C---:B------:R-:W-:Y:S02]  /*6440*/  IMAD R54, R78.reuse, R58, RZ ;  /* 0x0000003a4e367224 */ /* 0x040fe400078e02ff */
[----:B------:R-:W-:Y:S01]  /*6450*/  IMAD R52, R83, R80, R52 ;  /* 0x0000005053347224 */ /* 0x000fe200078e0234 */
[----:B------:R-:W-:Y:S01]  /*6460*/  I2IP.S8.S32.SAT R192, R55, R50, RZ ;  /* 0x0000003237c07239 */ /* 0x000fe200000014ff */
[----:B------:R-:W-:Y:S01]  /*6470*/  IMAD R59, R78, R59, RZ ;  /* 0x0000003b4e3b7224 */ /* 0x000fe200078e02ff */
[----:B------:R-:W-:Y:S01]  /*6480*/  MOV R83, R107 ;  /* 0x0000006b00537202 */ /* 0x000fe20000000f00 */
[----:B------:R-:W-:Y:S01]  /*6490*/  IMAD R53, R82, R80, R53 ;  /* 0x0000005052357224 */ /* 0x000fe200078e0235 */
[----:B------:R-:W-:Y:S01]  /*64a0*/  I2IP.S8.S32.SAT R192, R49, R48, R192 ;  /* 0x0000003031c07239 */ /* 0x000fe200000014c0 */
[C---:B------:R-:W-:Y:S01]  /*64b0*/  IMAD R56, R78.reuse, R60, RZ ;  /* 0x0000003c4e387224 */ /* 0x040fe200078e02ff */
[----:B------:R-:W-:Y:S01]  /*64c0*/  SHF.R.S32.HI R82, RZ, 0x18, R106 ;  /* 0x00000018ff527819 */ /* 0x000fe2000001146a */
[-C--:B------:R-:W-:Y:S01]  /*64d0*/  IMAD R54, R81, R80.reuse, R54 ;  /* 0x0000005051367224 */ /* 0x080fe200078e0236 */
[----:B------:R-:W-:Y:S01]  /*64e0*/  SHF.R.S32.HI R81, RZ, 0x18, R105 ;  /* 0x00000018ff517819 */ /* 0x000fe20000011469 */
[----:B------:R-:W-:Y:S02]  /*64f0*/  IMAD R57, R78, R61, RZ ;  /* 0x0000003d4e397224 */ /* 0x000fe400078e02ff */
[----:B------:R-:W-:Y:S02]  /*6500*/  IMAD R59, R98, R80, R59 ;  /* 0x00000050623b7224 */ /* 0x000fe400078e023b */
[C---:B------:R-:W-:Y:S02]  /*6510*/  IMAD R58, R78.reuse, R62, RZ ;  /* 0x0000003e4e3a7224 */ /* 0x040fe400078e02ff */
[----:B------:R-:W-:Y:S01]  /*6520*/  IMAD R56, R83, R80, R56 ;  /* 0x0000005053387224 */ /* 0x000fe200078e0238 */
[----:B------:R-:W-:Y:S01]  /*6530*/  I2IP.S8.S32.SAT R193, R59, R54, RZ ;  /* 0x000000363bc17239 */ /* 0x000fe200000014ff */
[----:B------:R-:W-:Y:S01]  /*6540*/  IMAD R63, R78, R63, RZ ;  /* 0x0000003f4e3f7224 */ /* 0x000fe200078e02ff */
[----:B------:R-:W-:Y:S01]  /*6550*/  MOV R83, R104 ;  /* 0x0000006800537202 */ /* 0x000fe20000000f00 */
[----:B------:R-:W-:Y:S01]  /*6560*/  IMAD R57, R82, R80, R57 ;  /* 0x0000005052397224 */ /* 0x000fe200078e0239 */
[----:B------:R-:W-:Y:S01]  /*6570*/  SHF.R.S32.HI R82, RZ, 0x18, R102 ;  /* 0x00000018ff527819 */ /* 0x000fe20000011466 */
[C---:B------:R-:W-:Y:S01]  /*6580*/  IMAD R60, R78.reuse, R64, RZ ;  /* 0x000000404e3c7224 */ /* 0x040fe200078e02ff */
[----:B------:R-:W-:Y:S01]  /*6590*/  I2IP.S8.S32.SAT R193, R53, R52, R193 ;  /* 0x0000003435c17239 */ /* 0x000fe200000014c1 */
[-C--:B------:R-:W-:Y:S01]  /*65a0*/  IMAD R58, R81, R80.reuse, R58 ;  /* 0x00000050513a7224 */ /* 0x080fe200078e023a */
[----:B------:R-:W-:Y:S01]  /*65b0*/  SHF.R.S32.HI R81, RZ, 0x18, R101 ;  /* 0x00000018ff517819 */ /* 0x000fe20000011465 */
[C---:B------:R-:W-:Y:S02]  /*65c0*/  IMAD R61, R78.reuse, R65, RZ ;  /* 0x000000414e3d7224 */ /* 0x040fe400078e02ff */
[-C--:B------:R-:W-:Y:S02]  /*65d0*/  IMAD R63, R99, R80.reuse, R63 ;  /* 0x00000050633f7224 */ /* 0x080fe400078e023f */
[----:B------:R-:W-:Y:S02]  /*65e0*/  IMAD R60, R83, R80, R60 ;  /* 0x00000050533c7224 */ /* 0x000fe400078e023c */
[----:B------:R-:W-:Y:S01]  /*65f0*/  IMAD R62, R78, R66, RZ ;  /* 0x000000424e3e7224 */ /* 0x000fe200078e02ff */
[----:B------:R-:W-:Y:S01]  /*6600*/  I2IP.S8.S32.SAT R194, R63, R58, RZ ;  /* 0x0000003a3fc27239 */ /* 0x000fe200000014ff */
[----:B------:R-:W-:Y:S02]  /*6610*/  IMAD R61, R82, R80, R61 ;  /* 0x00000050523d7224 */ /* 0x000fe400078e023d */
[----:B------:R-:W-:Y:S01]  /*6620*/  IMAD R67, R78, R67, RZ ;  /* 0x000000434e437224 */ /* 0x000fe200078e02ff */
[----:B------:R-:W-:Y:S01]  /*6630*/  I2IP.S8.S32.SAT R194, R57, R56, R194 ;  /* 0x0000003839c27239 */ /* 0x000fe200000014c2 */
[-C--:B------:R-:W-:Y:S02]  /*6640*/  IMAD R62, R81, R80.reuse, R62 ;  /* 0x00000050513e7224 */ /* 0x080fe400078e023e */
[----:B------:R-:W-:Y:S05]  /*6650*/  IMAD R67, R100, R80, R67 ;  /* 0x0000005064437224 */ /* 0x000fea00078e0243 */
[----:B------:R-:W-:Y:S04]  /*6660*/  I2IP.S8.S32.SAT R189, R67, R62, RZ ;  /* 0x0000003e43bd7239 */ /* 0x000fe800000014ff */
[----:B------:R-:W-:Y:S02]  /*6670*/  I2IP.S8.S32.SAT R195, R61, R60, R189 ;  /* 0x0000003c3dc37239 */ /* 0x000fe400000014bd */
[----:B------:R-:W-:Y:S03]  /*6680*/  IADD3 R189, PT, PT, R76, 0x1, RZ ;  /* 0x000000014cbd7810 */ /* 0x000fe60007ffe0ff */
[----:B------:R1:W-:Y:S01]  /*6690*/  STS.128 [R177+0x2200], R192 ;  /* 0x002200c0b1007388 */ /* 0x0003e20000000c00 */
[----:B------:R-:W-:Y:S01]  /*66a0*/  @!PT LDS RZ, [RZ] ;  /* 0x00000000fffff984 */ /* 0x000fe20000000800 */
[----:B------:R-:W-:Y:S01]  /*66b0*/  @!PT LDS RZ, [RZ] ;  /* 0x00000000fffff984 */ /* 0x000fe20000000800 */
[----:B------:R-:W-:Y:S01]  /*66c0*/  @!PT LDS RZ, [RZ] ;  /* 0x00000000fffff984 */ /* 0x000fe20000000800 */
[----:B------:R-:W-:Y:S01]  /*66d0*/  @!PT LDS RZ, [RZ] ;  /* 0x00000000fffff984 */ /* 0x000fe20000000800 */
[----:B------:R3:W-:Y:S07]  /*66e0*/  MEMBAR.ALL.CTA ;  /* 0x0000000000007992 */ /* 0x0007ee0000008000 */
[----:B---3--:R-:W3:Y:S02]  /*66f0*/  FENCE.VIEW.ASYNC.S ;  /* 0x00000000000073c6 */ /* 0x008ee40000000000 */
[----:B---3--:R-:W-:Y:S06]  /*6700*/  BAR.SYNC.DEFER_BLOCKING 0x1, 0x80 ;  /* 0x0042000000007b1d */ /* 0x008fec0000010000 */
[----:B------:R-:W-:Y:S05]  /*6710*/  @P0 BRA `(.L_x_92) ;  /* 0x0000000000340947 */ /* 0x000fea0003800000 */
[----:B------:R-:W-:Y:S01]  /*6720*/  UIADD3 UR12, UPT, UPT, UR43, 0x2200, URZ ;  /* 0x000022002b0c7890 */ /* 0x000fe2000fffe0ff */
[----:B------:R-:W-:Y:S01]  /*6730*/  R2UR UR9, R165 ;  /* 0x00000000a50972ca */ /* 0x000fe200000e0000 */
[----:B------:R-:W-:Y:S01]  /*6740*/  UIADD3 UR10, UP0, UPT, UR46, 0x680, URZ ;  /* 0x000006802e0a7890 */ /* 0x000fe2000ff1e0ff */
[----:B------:R-:W-:Y:S01]  /*6750*/  R2UR UR8, R167 ;  /* 0x00000000a70872ca */ /* 0x000fe200000e0000 */
[----:B------:R-:W-:Y:S02]  /*6760*/  UMOV UR7, UR36 ;  /* 0x0000002400077c82 */ /* 0x000fe40008000000 */
[----:B------:R-:W-:Y:S01]  /*6770*/  IMAD.U32 R186, RZ, RZ, UR12 ;  /* 0x0000000cffba7e24 */ /* 0x000fe2000f8e00ff */
[----:B------:R-:W-:Y:S04]  /*6780*/  UIADD3.X UR11, UPT, UPT, URZ, UR47, URZ, UP0, !UPT ;  /* 0x0000002fff0b7290 */ /* 0x000fe800087fe4ff */
[----:B------:R-:W-:Y:S03]  /*6790*/  R2UR UR4, R186 ;  /* 0x00000000ba0472ca */ /* 0x000fe600000e0000 */
[----:B------:R-:W-:Y:S02]  /*67a0*/  USHF.L.U32 UR5, UR9, 0x6, URZ ;  /* 0x0000000609057899 */ /* 0x000fe400080006ff */
[----:B------:R-:W-:Y:S09]  /*67b0*/  USHF.L.U32 UR6, UR8, 0x7, URZ ;  /* 0x0000000708067899 */ /* 0x000ff200080006ff */
[----:B------:R3:W-:Y:S01]  /*67c0*/  UTMASTG.3D [UR4], [UR10] ;  /* 0x000000040a0073b5 */ /* 0x0007e20008010000 */
[----:B------:R0:W-:Y:S01]  /*67d0*/  UTMACMDFLUSH ;  /* 0x00000000000079b7 */ /* 0x0001e20000000000 */
[----:B---3--:R-:W-:Y:S04]  /*67e0*/  DEPBAR.LE SB0, 0x0 ;  /* 0x000080000000791a */ /* 0x008fe80000000000 */
.L_x_92:
[----:B------:R-:W-:Y:S05]  /*67f0*/  BSYNC.RECONVERGENT B0 ;  /* 0x0000000000007941 */ /* 0x000fea0003800200 */
.L_x_91:
[----:B------:R-:W-:Y:S01]  /*6800*/  BAR.SYNC.DEFER_BLOCKING 0x1, 0x80 ;  /* 0x0042000000007b1d */ /* 0x000fe20000010000 */
[----:B------:R-:W-:Y:S01]  /*6810*/  ISETP.NE.AND P2, PT, R187, RZ, PT ;  /* 0x000000ffbb00720c */ /* 0x000fe20003f45270 */
[----:B------:R-:W-:Y:S01]  /*6820*/  IMAD.IADD R165, R75, 0x1, R164 ;  /* 0x000000014ba57824 */ /* 0x000fe200078e02a4 */
[----:B------:R-:W-:Y:S01]  /*6830*/  ISETP.NE.AND P0, PT, R188, 0x2, PT ;  /* 0x00000002bc00780c */ /* 0x000fe20003f05270 */
[----:B------:R-:W-:Y:S01]  /*6840*/  IMAD.IADD R167, R77, 0x1, R166 ;  /* 0x000000014da77824 */ /* 0x000fe200078e02a6 */
[----:B------:R-:W-:Y:S02]  /*6850*/  ISETP.NE.AND P1, PT, R189, 0x4, PT ;  /* 0x00000004bd00780c */ /* 0x000fe40003f25270 */
[----:B------:R-:W-:Y:S02]  /*6860*/  SEL R3, RZ, 0x1, P0 ;  /* 0x00000001ff037807 */ /* 0x000fe40000000000 */
[----:B------:R-:W-:Y:S02]  /*6870*/  SEL R0, RZ, 0x1, P1 ;  /* 0x00000001ff007807 */ /* 0x000fe40000800000 */
[----:B------:R-:W-:Y:S02]  /*6880*/  LOP3.LUT R184, R184, R3, RZ, 0x3c, !PT ;  /* 0x00000003b8b87212 */ /* 0x000fe400078e3cff */
[----:B------:R-:W-:Y:S02]  /*6890*/  LOP3.LUT R185, R185, R0, RZ, 0x3c, !PT ;  /* 0x00000000b9b97212 */ /* 0x000fe400078e3cff */
[----:B------:R-:W-:Y:S02]  /*68a0*/  @P2 R2UR UR36, R182 ;  /* 0x00000000b62422ca */ /* 0x000fe400000e0000 */
[----:B------:R-:W-:Y:S02]  /*68b0*/  SEL R188, R188, RZ, P0 ;  /* 0x000000ffbcbc7207 */ /* 0x000fe40000000000 */
[----:B------:R-:W-:Y:S01]  /*68c0*/  SEL R76, R189, RZ, P1 ;  /* 0x000000ffbd4c7207 */ /* 0x000fe20000800000 */
[----:B------:R-:W-:Y:S10]  /*68d0*/  @P2 BRA `(.L_x_93) ;  /* 0xffffffdc00342947 */ /* 0x000ff4000383ffff */
[----:B------:R-:W-:Y:S05]  /*68e0*/  EXIT ;  /* 0x000000000000794d */ /* 0x000fea0003800000 */
.L_x_19:
[----:B--2---:R2:W1:Y:S02]  /*68f0*/  SYNCS.PHASECHK.TRANS64.TRYWAIT P0, [R3+URZ+0xc0], R2 ;  /* 0x0000c002030075a7 */ /* 0x00446400080011ff */
[----:B-1----:R-:W-:Y:S05]  /*6900*/  @!P0 NANOSLEEP.SYNCS 0x989680 ;  /* 0x009896800000895d */ /* 0x002fea0003900000 */
[----:B------:R-:W1:Y:S02]  /*6910*/  @!P0 SYNCS.PHASECHK.TRANS64 P0, [R3+URZ+0xc0], R2 ;  /* 0x0000c002030085a7 */ /* 0x000e6400080010ff */
[----:B-1----:R-:W-:Y:S05]  /*6920*/  @!P0 BRA `(.L_x_19) ;  /* 0xfffffffc00f08947 */ /* 0x002fea000383ffff */
[----:B------:R-:W-:Y:S05]  /*6930*/  BRA `(.L_x_94) ;  /* 0xffffffac000c7947 */ /* 0x000fea000383ffff */
.L_x_22:
[----:B-1----:R-:W-:-:S07]  /*6940*/  MOV R2, UR33 ;  /* 0x0000002100027c02 */ /* 0x002fce0008000f00 */
.L_x_95:
[----:B-1----:R1:W2:Y:S02]  /*6950*/  SYNCS.PHASECHK.TRANS64.TRYWAIT P0, [R2+URZ+0x18], R5 ;  /* 0x00001805020075a7 */ /* 0x0022a400080011ff */
[----:B--2---:R-:W-:Y:S05]  /*6960*/  @!P0 NANOSLEEP.SYNCS 0x989680 ;  /* 0x009896800000895d */ /* 0x004fea0003900000 */
[----:B------:R-:W2:Y:S02]  /*6970*/  @!P0 SYNCS.PHASECHK.TRANS64 P0, [R2+URZ+0x18], R5 ;  /* 0x00001805020085a7 */ /* 0x000ea400080010ff */
[----:B--2---:R-:W-:Y:S05]  /*6980*/  @!P0 BRA `(.L_x_95) ;  /* 0xfffffffc00f08947 */ /* 0x004fea000383ffff */
[----:B------:R-:W-:Y:S05]  /*6990*/  BRA `(.L_x_21) ;  /* 0xffffffac005c7947 */ /* 0x000fea000383ffff */
.L_x_28:
[----:B-1----:R-:W-:-:S07]  /*69a0*/  MOV R2, UR17 ;  /* 0x0000001100027c02 */ /* 0x002fce0008000f00 */
.L_x_96:
[----:B-1----:R1:W2:Y:S02]  /*69b0*/  SYNCS.PHASECHK.TRANS64.TRYWAIT P0, [R2+URZ+0x18], R5 ;  /* 0x00001805020075a7 */ /* 0x0022a400080011ff */
[----:B--2---:R-:W-:Y:S05]  /*69c0*/  @!P0 NANOSLEEP.SYNCS 0x989680 ;  /* 0x009896800000895d */ /* 0x004fea0003900000 */
[----:B------:R-:W2:Y:S02]  /*69d0*/  @!P0 SYNCS.PHASECHK.TRANS64 P0, [R2+URZ+0x18], R5 ;  /* 0x00001805020085a7 */ /* 0x000ea400080010ff */
[----:B--2---:R-:W-:Y:S05]  /*69e0*/  @!P0 BRA `(.L_x_96) ;  /* 0xfffffffc00f08947 */ /* 0x004fea000383ffff */
[----:B------:R-:W-:Y:S05]  /*69f0*/  BRA `(.L_x_27) ;  /* 0xffffffb000047947 */ /* 0x000fea000383ffff */
.L_x_32:
[----:B-1----:R1:W2:Y:S02]  /*6a00*/  SYNCS.PHASECHK.TRANS64.TRYWAIT P0, [R2+URZ+0x50], R3 ;  /* 0x00005003020075a7 */ /* 0x0022a400080011ff */
[----:B--2---:R-:W-:Y:S05]  /*6a10*/  @!P0 NANOSLEEP.SYNCS 0x989680 ;  /* 0x009896800000895d */ /* 0x004fea0003900000 */
[----:B------:R-:W2:Y:S02]  /*6a20*/  @!P0 SYNCS.PHASECHK.TRANS64 P0, [R2+URZ+0x50], R3 ;  /* 0x00005003020085a7 */ /* 0x000ea400080010ff */
[----:B--2---:R-:W-:Y:S05]  /*6a30*/  @!P0 BRA `(.L_x_32) ;  /* 0xfffffffc00f08947 */ /* 0x004fea000383ffff */
[----:B------:R-:W-:Y:S05]  /*6a40*/  BRA `(.L_x_97) ;  /* 0xffffffb000947947 */ /* 0x000fea000383ffff */
.L_x_36:
[----:B----4-:R-:W-:-:S07]  /*6a50*/  MOV R0, UR5 ;  /* 0x0000000500007c02 */ /* 0x010fce0008000f00 */
.L_x_98:
[----:B-1----:R1:W2:Y:S02]  /*6a60*/  SYNCS.PHASECHK.TRANS64.TRYWAIT P0, [R0+URZ], R3 ;  /* 0x00000003000075a7 */ /* 0x0022a400080011ff */
[----:B--2---:R-:W-:Y:S05]  /*6a70*/  @!P0 NANOSLEEP.SYNCS 0x989680 ;  /* 0x009896800000895d */ /* 0x004fea0003900000 */
[----:B------:R-:W2:Y:S02]  /*6a80*/  @!P0 SYNCS.PHASECHK.TRANS64 P0, [R0+URZ], R3 ;  /* 0x00000003000085a7 */ /* 0x000ea400080010ff */
[----:B--2---:R-:W-:Y:S05]  /*6a90*/  @!P0 BRA `(.L_x_98) ;  /* 0xfffffffc00f08947 */ /* 0x004fea000383ffff */
[----:B------:R-:W-:Y:S05]  /*6aa0*/  BRA `(.L_x_99) ;  /* 0xffffffb800047947 */ /* 0x000fea000383ffff */
.L_x_37:
[----:B----4-:R-:W-:-:S07]  /*6ab0*/  MOV R0, UR5 ;  /* 0x0000000500007c02 */ /* 0x010fce0008000f00 */
.L_x_100:
[----:B-1----:R1:W2:Y:S02]  /*6ac0*/  SYNCS.PHASECHK.TRANS64.TRYWAIT P0, [R0+URZ], R3 ;  /* 0x00000003000075a7 */ /* 0x0022a400080011ff */
[----:B--2---:R-:W-:Y:S05]  /*6ad0*/  @!P0 NANOSLEEP.SYNCS 0x989680 ;  /* 0x009896800000895d */ /* 0x004fea0003900000 */
[----:B------:R-:W2:Y:S02]  /*6ae0*/  @!P0 SYNCS.PHASECHK.TRANS64 P0, [R0+URZ], R3 ;  /* 0x00000003000085a7 */ /* 0x000ea400080010ff */
[----:B--2---:R-:W-:Y:S05]  /*6af0*/  @!P0 BRA `(.L_x_100) ;  /* 0xfffffffc00f08947 */ /* 0x004fea000383ffff */
[----:B------:R-:W-:Y:S05]  /*6b00*/  BRA `(.L_x_101) ;  /* 0xffffffb800107947 */ /* 0x000fea000383ffff */
.L_x_40:
[----:B-1----:R1:W2:Y:S02]  /*6b10*/  SYNCS.PHASECHK.TRANS64.TRYWAIT P0, [R0+URZ+0xb0], R5 ;  /* 0x0000b005000075a7 */ /* 0x0022a400080011ff */
[----:B--2---:R-:W-:Y:S05]  /*6b20*/  @!P0 NANOSLEEP.SYNCS 0x989680 ;  /* 0x009896800000895d */ /* 0x004fea0003900000 */
[----:B------:R-:W2:Y:S02]  /*6b30*/  @!P0 SYNCS.PHASECHK.TRANS64 P0, [R0+URZ+0xb0], R5 ;  /* 0x0000b005000085a7 */ /* 0x000ea400080010ff */
[----:B--2---:R-:W-:Y:S05]  /*6b40*/  @!P0 BRA `(.L_x_40) ;  /* 0xfffffffc00f08947 */ /* 0x004fea000383ffff */
[----:B------:R-:W-:Y:S05]  /*6b50*/  BRA `(.L_x_102) ;  /* 0xffffffb8006c7947 */ /* 0x000fea000383ffff */
.L_x_41:
[----:B------:R-:W-:-:S07]  /*6b60*/  MOV R0, UR5 ;  /* 0x0000000500007c02 */ /* 0x000fce0008000f00 */
.L_x_103:
[----:B-1----:R1:W2:Y:S02]  /*6b70*/  SYNCS.PHASECHK.TRANS64.TRYWAIT P0, [R0+URZ+0x60], R5 ;  /* 0x00006005000075a7 */ /* 0x0022a400080011ff */
[----:B--2---:R-:W-:Y:S05]  /*6b80*/  @!P0 NANOSLEEP.SYNCS 0x989680 ;  /* 0x009896800000895d */ /* 0x004fea0003900000 */
[----:B------:R-:W2:Y:S02]  /*6b90*/  @!P0 SYNCS.PHASECHK.TRANS64 P0, [R0+URZ+0x60], R5 ;  /* 0x00006005000085a7 */ /* 0x000ea400080010ff */
[----:B--2---:R-:W-:Y:S05]  /*6ba0*/  @!P0 BRA `(.L_x_103) ;  /* 0xfffffffc00f08947 */ /* 0x004fea000383ffff */
[----:B------:R-:W-:Y:S05]  /*6bb0*/  BRA `(.L_x_104) ;  /* 0xffffffb8007c7947 */ /* 0x000fea000383ffff */
.L_x_42:
[----:B-1----:R1:W2:Y:S02]  /*6bc0*/  SYNCS.PHASECHK.TRANS64.TRYWAIT P1, [R0+URZ+0x50], R5 ;  /* 0x00005005000075a7 */ /* 0x0022a400080211ff */
[----:B--2---:R-:W-:Y:S05]  /*6bd0*/  @!P1 NANOSLEEP.SYNCS 0x989680 ;  /* 0x009896800000995d */ /* 0x004fea0003900000 */
[----:B------:R-:W2:Y:S02]  /*6be0*/  @!P1 SYNCS.PHASECHK.TRANS64 P1, [R0+URZ+0x50], R5 ;  /* 0x00005005000095a7 */ /* 0x000ea400080210ff */
[----:B--2---:R-:W-:Y:S05]  /*6bf0*/  @!P1 BRA `(.L_x_42) ;  /* 0xfffffffc00f09947 */ /* 0x004fea000383ffff */
[----:B------:R-:W-:Y:S05]  /*6c00*/  BRA `(.L_x_105) ;  /* 0xffffffb800ac7947 */ /* 0x000fea000383ffff */
.L_x_45:
[----:B------:R-:W-:-:S07]  /*6c10*/  MOV R0, UR5 ;  /* 0x0000000500007c02 */ /* 0x000fce0008000f00 */
.L_x_106:
[----:B-1----:R1:W2:Y:S02]  /*6c20*/  SYNCS.PHASECHK.TRANS64.TRYWAIT P0, [R0+URZ+0x60], R3 ;  /* 0x00006003000075a7 */ /* 0x0022a400080011ff */
[----:B--2---:R-:W-:Y:S05]  /*6c30*/  @!P0 NANOSLEEP.SYNCS 0x989680 ;  /* 0x009896800000895d */ /* 0x004fea0003900000 */
[----:B------:R-:W2:Y:S02]  /*6c40*/  @!P0 SYNCS.PHASECHK.TRANS64 P0, [R0+URZ+0x60], R3 ;  /* 0x00006003000085a7 */ /* 0x000ea400080010ff */
[----:B--2---:R-:W-:Y:S05]  /*6c50*/  @!P0 BRA `(.L_x_106) ;  /* 0xfffffffc00f08947 */ /* 0x004fea000383ffff */
[----:B------:R-:W-:Y:S05]  /*6c60*/  BRA `(.L_x_44) ;  /* 0xffffffbc00007947 */ /* 0x000fea000383ffff */
.L_x_52:
[----:B-1----:R1:W2:Y:S02]  /*6c70*/  SYNCS.PHASECHK.TRANS64.TRYWAIT P1, [R0+URZ+0x50], R5 ;  /* 0x00005005000075a7 */ /* 0x0022a400080211ff */
[----:B--2---:R-:W-:Y:S05]  /*6c80*/  @!P1 NANOSLEEP.SYNCS 0x989680 ;  /* 0x009896800000995d */ /* 0x004fea0003900000 */
[----:B------:R-:W2:Y:S02]  /*6c90*/  @!P1 SYNCS.PHASECHK.TRANS64 P1, [R0+URZ+0x50], R5 ;  /* 0x00005005000095a7 */ /* 0x000ea400080210ff */
[----:B--2---:R-:W-:Y:S05]  /*6ca0*/  @!P1 BRA `(.L_x_52) ;  /* 0xfffffffc00f09947 */ /* 0x004fea000383ffff */
[----:B------:R-:W-:Y:S05]  /*6cb0*/  BRA `(.L_x_107) ;  /* 0xffffffc000607947 */ /* 0x000fea000383ffff */
.L_x_53:
[----:B------:R-:W-:-:S07]  /*6cc0*/  MOV R3, UR8 ;  /* 0x0000000800037c02 */ /* 0x000fce0008000f00 */
.L_x_108:
[----:B-1----:R1:W2:Y:S02]  /*6cd0*/  SYNCS.PHASECHK.TRANS64.TRYWAIT P0, [R3+URZ+0x90], R0 ;  /* 0x00009000030075a7 */ /* 0x0022a400080011ff */
[----:B--2---:R-:W-:Y:S05]  /*6ce0*/  @!P0 NANOSLEEP.SYNCS 0x989680 ;  /* 0x009896800000895d */ /* 0x004fea0003900000 */
[----:B------:R-:W2:Y:S02]  /*6cf0*/  @!P0 SYNCS.PHASECHK.TRANS64 P0, [R3+URZ+0x90], R0 ;  /* 0x00009000030085a7 */ /* 0x000ea400080010ff */
[----:B--2---:R-:W-:Y:S05]  /*6d00*/  @!P0 BRA `(.L_x_108) ;  /* 0xfffffffc00f08947 */ /* 0x004fea000383ffff */
[----:B------:R-:W-:Y:S05]  /*6d10*/  BRA `(.L_x_109) ;  /* 0xffffffc000987947 */ /* 0x000fea000383ffff */
.L_x_56:
[----:B------:R-:W-:Y:S07]  /*6d20*/  MOV R0, UR7 ;  /* 0x0000000700007c02 */ /* 0x000fee0008000f00 */
.L_x_110:
[----:B-1----:R1:W2:Y:S02]  /*6d30*/  SYNCS.PHASECHK.TRANS64.TRYWAIT P0, [R0+URZ], R3 ;  /* 0x00000003000075a7 */ /* 0x0022a400080011ff */
[----:B--2---:R-:W-:Y:S05]  /*6d40*/  @!P0 NANOSLEEP.SYNCS 0x989680 ;  /* 0x009896800000895d */ /* 0x004fea0003900000 */
[----:B------:R-:W2:Y:S02]  /*6d50*/  @!P0 SYNCS.PHASECHK.TRANS64 P0, [R0+URZ], R3 ;  /* 0x00000003000085a7 */ /* 0x000ea400080010ff */
[----:B--2---:R-:W-:Y:S05]  /*6d60*/  @!P0 BRA `(.L_x_110) ;  /* 0xfffffffc00f08947 */ /* 0x004fea000383ffff */
[----:B------:R-:W-:Y:S05]  /*6d70*/  BRA `(.L_x_55) ;  /* 0xffffffc000b47947 */ /* 0x000fea000383ffff */
.L_x_59:
[----:B------:R-:W-:-:S07]  /*6d80*/  MOV R0, UR5 ;  /* 0x0000000500007c02 */ /* 0x000fce0008000f00 */
.L_x_111:
[----:B--2---:R2:W3:Y:S02]  /*6d90*/  SYNCS.PHASECHK.TRANS64.TRYWAIT P0, [R0+URZ], R3 ;  /* 0x00000003000075a7 */ /* 0x0044e400080011ff */
[----:B---3--:R-:W-:Y:S05]  /*6da0*/  @!P0 NANOSLEEP.SYNCS 0x989680 ;  /* 0x009896800000895d */ /* 0x008fea0003900000 */
[----:B------:R-:W3:Y:S02]  /*6db0*/  @!P0 SYNCS.PHASECHK.TRANS64 P0, [R0+URZ], R3 ;  /* 0x00000003000085a7 */ /* 0x000ee400080010ff */
[----:B---3--:R-:W-:Y:S05]  /*6dc0*/  @!P0 BRA `(.L_x_111) ;  /* 0xfffffffc00f08947 */ /* 0x008fea000383ffff */
[----:B------:R-:W-:Y:S05]  /*6dd0*/  BRA `(.L_x_112) ;  /* 0xffffffc400687947 */ /* 0x000fea000383ffff */
.L_x_60:
[----:B------:R-:W-:-:S07]  /*6de0*/  MOV R0, UR5 ;  /* 0x0000000500007c02 */ /* 0x000fce0008000f00 */
.L_x_113:
[----:B-1----:R1:W2:Y:S02]  /*6df0*/  SYNCS.PHASECHK.TRANS64.TRYWAIT P0, [R0+URZ], R3 ;  /* 0x00000003000075a7 */ /* 0x0022a400080011ff */
[----:B--2---:R-:W-:Y:S05]  /*6e00*/  @!P0 NANOSLEEP.SYNCS 0x989680 ;  /* 0x009896800000895d */ /* 0x004fea0003900000 */
[----:B------:R-:W2:Y:S02]  /*6e10*/  @!P0 SYNCS.PHASECHK.TRANS64 P0, [R0+URZ], R3 ;  /* 0x00000003000085a7 */ /* 0x000ea400080010ff */
[----:B--2---:R-:W-:Y:S05]  /*6e20*/  @!P0 BRA `(.L_x_113) ;  /* 0xfffffffc00f08947 */ /* 0x004fea000383ffff */
[----:B------:R-:W-:Y:S05]  /*6e30*/  BRA `(.L_x_114) ;  /* 0xffffffc400747947 */ /* 0x000fea000383ffff */
.L_x_61:
[----:B------:R-:W-:-:S07]  /*6e40*/  MOV R0, UR5 ;  /* 0x0000000500007c02 */ /* 0x000fce0008000f00 */
.L_x_115:
[----:B-1----:R1:W2:Y:S02]  /*6e50*/  SYNCS.PHASECHK.TRANS64.TRYWAIT P0, [R0+URZ], R3 ;  /* 0x00000003000075a7 */ /* 0x0022a400080011ff */
[----:B--2---:R-:W-:Y:S05]  /*6e60*/  @!P0 NANOSLEEP.SYNCS 0x989680 ;  /* 0x009896800000895d */ /* 0x004fea0003900000 */
[----:B------:R-:W2:Y:S02]  /*6e70*/  @!P0 SYNCS.PHASECHK.TRANS64 P0, [R0+URZ], R3 ;  /* 0x00000003000085a7 */ /* 0x000ea400080010ff */
[----:B--2---:R-:W-:Y:S05]  /*6e80*/  @!P0 BRA `(.L_x_115) ;  /* 0xfffffffc00f08947 */ /* 0x004fea000383ffff */
[----:B------:R-:W-:Y:S05]  /*6e90*/  BRA `(.L_x_116) ;  /* 0xffffffc400807947 */ /* 0x000fea000383ffff */
.L_x_62:
[----:B------:R-:W-:-:S07]  /*6ea0*/  MOV R0, UR7 ;  /* 0x0000000700007c02 */ /* 0x000fce0008000f00 */
.L_x_117:
[----:B-1----:R1:W2:Y:S02]  /*6eb0*/  SYNCS.PHASECHK.TRANS64.TRYWAIT P0, [R0+URZ], R3 ;  /* 0x00000003000075a7 */ /* 0x0022a400080011ff */
[----:B--2---:R-:W-:Y:S05]  /*6ec0*/  @!P0 NANOSLEEP.SYNCS 0x989680 ;  /* 0x009896800000895d */ /* 0x004fea0003900000 */
[----:B------:R-:W2:Y:S02]  /*6ed0*/  @!P0 SYNCS.PHASECHK.TRANS64 P0, [R0+URZ], R3 ;  /* 0x00000003000085a7 */ /* 0x000ea400080010ff */
[----:B--2---:R-:W-:Y:S05]  /*6ee0*/  @!P0 BRA `(.L_x_117) ;  /* 0xfffffffc00f08947 */ /* 0x004fea000383ffff */
[----:B------:R-:W-:Y:S05]  /*6ef0*/  BRA `(.L_x_118) ;  /* 0xffffffc4008c7947 */ /* 0x000fea000383ffff */
.L_x_67:
[----:B---3--:R3:W1:Y:S02]  /*6f00*/  SYNCS.PHASECHK.TRANS64.TRYWAIT P0, [R0+URZ+0x50], R3 ;  /* 0x00005003000075a7 */ /* 0x00866400080011ff */
[----:B-1----:R-:W-:Y:S05]  /*6f10*/  @!P0 NANOSLEEP.SYNCS 0x989680 ;  /* 0x009896800000895d */ /* 0x002fea0003900000 */
[----:B------:R-:W1:Y:S02]  /*6f20*/  @!P0 SYNCS.PHASECHK.TRANS64 P0, [R0+URZ+0x50], R3 ;  /* 0x00005003000085a7 */ /* 0x000e6400080010ff */
[----:B-1----:R-:W-:Y:S05]  /*6f30*/  @!P0 BRA `(.L_x_67) ;  /* 0xfffffffc00f08947 */ /* 0x002fea000383ffff */
[----:B------:R-:W-:Y:S05]  /*6f40*/  BRA `(.L_x_119) ;  /* 0xffffffc800887947 */ /* 0x000fea000383ffff */
.L_x_70:
[----:B------:R-:W-:Y:S07]  /*6f50*/  MOV R0, UR6 ;  /* 0x0000000600007c02 */ /* 0x000fee0008000f00 */
.L_x_120:
[----:B-1----:R1:W3:Y:S02]  /*6f60*/  SYNCS.PHASECHK.TRANS64.TRYWAIT P0, [R0+URZ+0x48], R3 ;  /* 0x00004803000075a7 */ /* 0x0022e400080011ff */
[----:B---3--:R-:W-:Y:S05]  /*6f70*/  @!P0 NANOSLEEP.SYNCS 0x989680 ;  /* 0x009896800000895d */ /* 0x008fea0003900000 */
[----:B------:R-:W3:Y:S02]  /*6f80*/  @!P0 SYNCS.PHASECHK.TRANS64 P0, [R0+URZ+0x48], R3 ;  /* 0x00004803000085a7 */ /* 0x000ee400080010ff */
[----:B---3--:R-:W-:Y:S05]  /*6f90*/  @!P0 BRA `(.L_x_120) ;  /* 0xfffffffc00f08947 */ /* 0x008fea000383ffff */
[----:B------:R-:W-:Y:S05]  /*6fa0*/  BRA `(.L_x_69) ;  /* 0xffffffcc00747947 */ /* 0x000fea000383ffff */
.L_x_73:
[----:B------:R-:W-:Y:S07]  /*6fb0*/  MOV R3, UR6 ;  /* 0x0000000600037c02 */ /* 0x000fee0008000f00 */
.L_x_121:
[----:B-1----:R1:W2:Y:S02]  /*6fc0*/  SYNCS.PHASECHK.TRANS64.TRYWAIT P2, [R3+URZ+0x38], R26 ;  /* 0x0000381a030075a7 */ /* 0x0022a400080411ff */
[----:B--2---:R-:W-:Y:S05]  /*6fd0*/  @!P2 NANOSLEEP.SYNCS 0x989680 ;  /* 0x009896800000a95d */ /* 0x004fea0003900000 */
[----:B------:R-:W2:Y:S02]  /*6fe0*/  @!P2 SYNCS.PHASECHK.TRANS64 P2, [R3+URZ+0x38], R26 ;  /* 0x0000381a0300a5a7 */ /* 0x000ea400080410ff */
[----:B--2---:R-:W-:Y:S05]  /*6ff0*/  @!P2 BRA `(.L_x_121) ;  /* 0xfffffffc00f0a947 */ /* 0x004fea000383ffff */
[----:B------:R-:W-:Y:S05]  /*7000*/  BRA `(.L_x_122) ;  /* 0xffffffd000087947 */ /* 0x000fea000383ffff */
.L_x_76:
[----:B--2---:R2:W4:Y:S02]  /*7010*/  SYNCS.PHASECHK.TRANS64.TRYWAIT P0, [R0+URZ+0x50], R3 ;  /* 0x00005003000075a7 */ /* 0x00452400080011ff */
[----:B----4-:R-:W-:Y:S05]  /*7020*/  @!P0 NANOSLEEP.SYNCS 0x989680 ;  /* 0x009896800000895d */ /* 0x010fea0003900000 */
[----:B------:R-:W4:Y:S02]  /*7030*/  @!P0 SYNCS.PHASECHK.TRANS64 P0, [R0+URZ+0x50], R3 ;  /* 0x00005003000085a7 */ /* 0x000f2400080010ff */
[----:B----4-:R-:W-:Y:S05]  /*7040*/  @!P0 BRA `(.L_x_76) ;  /* 0xfffffffc00f08947 */ /* 0x010fea000383ffff */
[----:B------:R-:W-:Y:S05]  /*7050*/  BRA `(.L_x_123) ;  /* 0xffffffd400687947 */ /* 0x000fea000383ffff */
.L_x_87:
[----:B-1----:R-:W-:Y:S04]  /*7060*/  MOV R0, UR43 ;  /* 0x0000002b00007c02 */ /* 0x002fe80008000f00 */
[----:B------:R1:W2:Y:S03]  /*7070*/  SYNCS.PHASECHK.TRANS64.TRYWAIT P1, [R0+URZ+0x30], R3 ;  /* 0x00003003000075a7 */ /* 0x0002a600080211ff */
[----:B--2---:R-:W-:Y:S05]  /*7080*/  @!P1 NANOSLEEP.SYNCS 0x989680 ;  /* 0x009896800000995d */ /* 0x004fea0003900000 */
[----:B------:R-:W2:Y:S02]  /*7090*/  @!P1 SYNCS.PHASECHK.TRANS64 P1, [R0+URZ+0x30], R3 ;  /* 0x00003003000095a7 */ /* 0x000ea400080210ff */
[----:B--2---:R-:W-:Y:S05]  /*70a0*/  @!P1 BRA `(.L_x_87) ;  /* 0xfffffffc00ec9947 */ /* 0x004fea000383ffff */
[----:B------:R-:W-:Y:S05]  /*70b0*/  BRA `(.L_x_86) ;  /* 0xffffffe000647947 */ /* 0x000fea000383ffff */
.L_x_89:
[----:B------:R1:W1:Y:S02]  /*70c0*/  SYNCS.PHASECHK.TRANS64.TRYWAIT P1, [R148+URZ+0x70], R5 ;  /* 0x00007005940075a7 */ /* 0x00026400080211ff */
[----:B-1----:R-:W-:Y:S05]  /*70d0*/  @!P1 NANOSLEEP.SYNCS 0x989680 ;  /* 0x009896800000995d */ /* 0x002fea0003900000 */
[----:B------:R-:W1:Y:S02]  /*70e0*/  @!P1 SYNCS.PHASECHK.TRANS64 P1, [R148+URZ+0x70], R5 ;  /* 0x00007005940095a7 */ /* 0x000e6400080210ff */
[----:B-1----:R-:W-:Y:S05]  /*70f0*/  @!P1 BRA `(.L_x_89) ;  /* 0xfffffffc00f09947 */ /* 0x002fea000383ffff */
[----:B------:R-:W-:Y:S05]  /*7100*/  BRA `(.L_x_88) ;  /* 0xffffffe000a87947 */ /* 0x000fea000383ffff */
        .weak           $__internal_0_$__cuda_sm10x_tcgen05_guardrail_trap_col_being_dealloced_not_returned_by_alloc
        .type           $__internal_0_$__cuda_sm10x_tcgen05_guardrail_trap_col_being_dealloced_not_returned_by_alloc,@function
        .size           $__internal_0_$__cuda_sm10x_tcgen05_guardrail_trap_col_being_dealloced_not_returned_by_alloc,($__internal_1_$__cuda_sm10x_tcgen05_guardrail_trap_phase_invalid_during_alloc - $__internal_0_$__cuda_sm10x_tcgen05_guardrail_trap_col_being_dealloced_not_returned_by_alloc)
$__internal_0_$__cuda_sm10x_tcgen05_guardrail_trap_col_being_dealloced_not_returned_by_alloc:
[----:B------:R-:W-:Y:S05]  /*7110*/  BPT.TRAP 0x1 ;  /* 0x000000040000795c */ /* 0x000fea0000300000 */
[----:B------:R-:W-:-:S04]  /*7120*/  HFMA2 R3, -RZ, RZ, 0, 0 ;  /* 0x00000000ff037431 */ /* 0x000fc800000001ff */
[----:B------:R-:W-:Y:S05]  /*7130*/  RET.REL.NODEC R2 `(_ZN7cutlass13device_kernelINS_4gemm6kernel13GemmUniversalIN4cute5tupleIJiiiiEEENS1_10collective13CollectiveMmaINS1_35MainloopSm100TmaUmmaWarpSpecializedILi3ELi2ELi4ENS5_IJNS4_1CILi1EEESB_SB_EEEEENS5_IJNSA_ILi128EEENSA_ILi64EEESF_EEEaNS5_IJlSB_lEEEaSH_NS4_8TiledMMAINS4_8MMA_AtomIJNS4_15SM100_MMA_S8_SSIaaiLi128ELi64ELNS4_4UMMA5MajorE0ELSM_0ELNSL_8SaturateE0EEEEEENS4_6LayoutISC_NS5_IJNSA_ILi0EEESR_SR_EEEEENS5_IJNS4_10UnderscoreESU_SU_EEEEENS4_13SM90_TMA_LOADENS4_14ComposedLayoutINS4_7SwizzleILi2ELi4ELi3EEENS4_18smem_ptr_flag_bitsILi8EEENSQ_INS5_IJNSA_ILi8EEESF_EEENS5_IJSF_SB_EEEEEEEvNS4_8identityESX_S17_vS18_EENS_8epilogue10collective18CollectiveEpilogueINS1A_23Sm100TmaWarpSpecializedILi1ELi1ELi64ELb0ELb0EEEJSG_NS5_IJNSQ_ISE_SB_EENSQ_ISF_SB_EEEEEaSH_aSH_NS1A_6fusion15FusionCallbacksIS1E_NS1I_17LinearCombinationIaiaiLNS_15FloatRoundStyleE2EEESG_S1H_JEEENS4_5SM1004TMEM4LOAD26SM100_TMEM_LOAD_32dp32b64xESX_S17_NS4_39AutoVectorizingCopyWithAssumedAlignmentILi128EEENS4_14SM90_TMA_STOREES17_S1T_S1T_EEEvvEEEEvNT_6ParamsE) ;  /* 0xffffff8c02b07950 */ /* 0x000fea0003c3ffff */
        .weak           $__internal_1_$__cuda_sm10x_tcgen05_guardrail_trap_phase_invalid_during_alloc
        .type           $__internal_1_$__cuda_sm10x_tcgen05_guardrail_trap_phase_invalid_during_alloc,@function
        .size           $__internal_1_$__cuda_sm10x_tcgen05_guardrail_trap_phase_invalid_during_alloc,($__internal_2_$__cuda_sm10x_tcgen05_guardrail_trap_unallocated_columns_being_dealloced - $__internal_1_$__cuda_sm10x_tcgen05_guardrail_trap_phase_invalid_during_alloc)
$__internal_1_$__cuda_sm10x_tcgen05_guardrail_trap_phase_invalid_during_alloc:
[----:B------:R-:W-:Y:S05]  /*7140*/  BPT.TRAP 0x1 ;  /* 0x000000040000795c */ /* 0x000fea0000300000 */
[----:B------:R-:W-:-:S04]  /*7150*/  MOV R3, 0x0 ;  /* 0x0000000000037802 */ /* 0x000fc80000000f00 */
[----:B------:R-:W-:Y:S05]  /*7160*/  RET.REL.NODEC R2 `(_ZN7cutlass13device_kernelINS_4gemm6kernel13GemmUniversalIN4cute5tupleIJiiiiEEENS1_10collective13CollectiveMmaINS1_35MainloopSm100TmaUmmaWarpSpecializedILi3ELi2ELi4ENS5_IJNS4_1CILi1EEESB_SB_EEEEENS5_IJNSA_ILi128EEENSA_ILi64EEESF_EEEaNS5_IJlSB_lEEEaSH_NS4_8TiledMMAINS4_8MMA_AtomIJNS4_15SM100_MMA_S8_SSIaaiLi128ELi64ELNS4_4UMMA5MajorE0ELSM_0ELNSL_8SaturateE0EEEEEENS4_6LayoutISC_NS5_IJNSA_ILi0EEESR_SR_EEEEENS5_IJNS4_10UnderscoreESU_SU_EEEEENS4_13SM90_TMA_LOADENS4_14ComposedLayoutINS4_7SwizzleILi2ELi4ELi3EEENS4_18smem_ptr_flag_bitsILi8EEENSQ_INS5_IJNSA_ILi8EEESF_EEENS5_IJSF_SB_EEEEEEEvNS4_8identityESX_S17_vS18_EENS_8epilogue10collective18CollectiveEpilogueINS1A_23Sm100TmaWarpSpecializedILi1ELi1ELi64ELb0ELb0EEEJSG_NS5_IJNSQ_ISE_SB_EENSQ_ISF_SB_EEEEEaSH_aSH_NS1A_6fusion15FusionCallbacksIS1E_NS1I_17LinearCombinationIaiaiLNS_15FloatRoundStyleE2EEESG_S1H_JEEENS4_5SM1004TMEM4LOAD26SM100_TMEM_LOAD_32dp32b64xESX_S17_NS4_39AutoVectorizingCopyWithAssumedAlignmentILi128EEENS4_14SM90_TMA_STOREES17_S1T_S1T_EEEvvEEEEvNT_6ParamsE) ;  /* 0xffffff8c02a47950 */ /* 0x000fea0003c3ffff */
        .weak           $__internal_2_$__cuda_sm10x_tcgen05_guardrail_trap_unallocated_columns_being_dealloced
        .type           $__internal_2_$__cuda_sm10x_tcgen05_guardrail_trap_unallocated_columns_being_dealloced,@function
        .size           $__internal_2_$__cuda_sm10x_tcgen05_guardrail_trap_unallocated_columns_being_dealloced,(.L_x_125 - $__internal_2_$__cuda_sm10x_tcgen05_guardrail_trap_unallocated_columns_being_dealloced)
$__internal_2_$__cuda_sm10x_tcgen05_guardrail_trap_unallocated_columns_being_dealloced:
[----:B------:R-:W-:Y:S05]  /*7170*/  BPT.TRAP 0x1 ;  /* 0x000000040000795c */ /* 0x000fea0000300000 */
[----:B------:R-:W-:-:S04]  /*7180*/  HFMA2 R3, -RZ, RZ, 0, 0 ;  /* 0x00000000ff037431 */ /* 0x000fc800000001ff */
[----:B------:R-:W-:Y:S05]  /*7190*/  RET.REL.NODEC R2 `(_ZN7cutlass13device_kernelINS_4gemm6kernel13GemmUniversalIN4cute5tupleIJiiiiEEENS1_10collective13CollectiveMmaINS1_35MainloopSm100TmaUmmaWarpSpecializedILi3ELi2ELi4ENS5_IJNS4_1CILi1EEESB_SB_EEEEENS5_IJNSA_ILi128EEENSA_ILi64EEESF_EEEaNS5_IJlSB_lEEEaSH_NS4_8TiledMMAINS4_8MMA_AtomIJNS4_15SM100_MMA_S8_SSIaaiLi128ELi64ELNS4_4UMMA5MajorE0ELSM_0ELNSL_8SaturateE0EEEEEENS4_6LayoutISC_NS5_IJNSA_ILi0EEESR_SR_EEEEENS5_IJNS4_10UnderscoreESU_SU_EEEEENS4_13SM90_TMA_LOADENS4_14ComposedLayoutINS4_7SwizzleILi2ELi4ELi3EEENS4_18smem_ptr_flag_bitsILi8EEENSQ_INS5_IJNSA_ILi8EEESF_EEENS5_IJSF_SB_EEEEEEEvNS4_8identityESX_S17_vS18_EENS_8epilogue10collective18CollectiveEpilogueINS1A_23Sm100TmaWarpSpecializedILi1ELi1ELi64ELb0ELb0EEEJSG_NS5_IJNSQ_ISE_SB_EENSQ_ISF_SB_EEEEEaSH_aSH_NS1A_6fusion15FusionCallbacksIS1E_NS1I_17LinearCombinationIaiaiLNS_15FloatRoundStyleE2EEESG_S1H_JEEENS4_5SM1004TMEM4LOAD26SM100_TMEM_LOAD_32dp32b64xESX_S17_NS4_39AutoVectorizingCopyWithAssumedAlignmentILi128EEENS4_14SM90_TMA_STOREES17_S1T_S1T_EEEvvEEEEvNT_6ParamsE) ;  /* 0xffffff8c02987950 */ /* 0x000fea0003c3ffff */
.L_x_124:
[----:B------:R-:W-:-:S00]  /*71a0*/  BRA `(.L_x_124) ;  /* 0xfffffffc00fc7947 */ /* 0x000fc0000383ffff */
[----:B------:R-:W-:-:S00]  /*71b0*/  NOP ;  /* 0x0000000000007918 */ /* 0x000fc00000000000 */
        /* <DEDUP_REMOVED lines=12> */
.L_x_125:


//--------------------- .nv.global.init           --------------------------
	.section	.nv.global.init,"aw",@progbits
.nv.global.init:
	.type		$str$27,@object
	.size		$str$27,($str$28 - $str$27)
$str$27:
        /*0000*/ 	.byte	0x28, 0x61, 0x64, 0x64, 0x72, 0x65, 0x73, 0x73, 0x20, 0x26, 0x20, 0x6d, 0x61, 0x73, 0x6b, 0x29
        /*0010*/ 	.byte	0x20, 0x3d, 0x3d, 0x20, 0x30, 0x00
	.type		$str$28,@object
	.size		$str$28,($str$26 - $str$28)
$str$28:
        /*0016*/ 	.byte	0x2f, 0x74, 0x6d, 0x70, 0x2f, 0x63, 0x75, 0x74, 0x6c, 0x61, 0x73, 0x73, 0x5f, 0x73, 0x77, 0x65
        /*0026*/ 	.byte	0x65, 0x70, 0x5f, 0x73, 0x72, 0x63, 0x2f, 0x69, 0x6e, 0x63, 0x6c, 0x75, 0x64, 0x65, 0x2f, 0x63
        /*0036*/ 	.byte	0x75, 0x74, 0x65, 0x2f, 0x70, 0x6f, 0x69, 0x6e, 0x74, 0x65, 0x72, 0x5f, 0x66, 0x6c, 0x61, 0x67
        /*0046*/ 	.byte	0x67, 0x65, 0x64, 0x2e, 0x68, 0x70, 0x70, 0x00
	.type		$str$26,@object
	.size		$str$26,($str$25 - $str$26)
$str$26:
        /*004e*/ 	.byte	0x2f, 0x74, 0x6d, 0x70, 0x2f, 0x63, 0x75, 0x74, 0x6c, 0x61, 0x73, 0x73, 0x5f, 0x73, 0x77, 0x65
        /*005e*/ 	.byte	0x65, 0x70, 0x5f, 0x73, 0x72, 0x63, 0x2f, 0x69, 0x6e, 0x63, 0x6c, 0x75, 0x64, 0x65, 0x2f, 0x63
        /*006e*/ 	.byte	0x75, 0x74, 0x65, 0x2f, 0x61, 0x74, 0x6f, 0x6d, 0x2f, 0x63, 0x6f, 0x70, 0x79, 0x5f, 0x74, 0x72
        /*007e*/ 	.byte	0x61, 0x69, 0x74, 0x73, 0x5f, 0x73, 0x6d, 0x31, 0x30, 0x30, 0x2e, 0x68, 0x70, 0x70, 0x00
	.type		$str$25,@object
	.size		$str$25,(__unnamed_1 - $str$25)
$str$25:
        /*008d*/ 	.byte	0x28, 0x28, 0x75, 0x69, 0x6e, 0x74, 0x33, 0x32, 0x5f, 0x74, 0x28, 0x74, 0x68, 0x72, 0x65, 0x61
        /*009d*/ 	.byte	0x64, 0x49, 0x64, 0x78, 0x2e, 0x78, 0x29, 0x20, 0x2f, 0x20, 0x33, 0x32, 0x29, 0x20, 0x25, 0x20
        /*00ad*/ 	.byte	0x34, 0x29, 0x20, 0x3d, 0x3d, 0x20, 0x28, 0x28, 0x28, 0x74, 0x6d, 0x65, 0x6d, 0x5f, 0x61, 0x64
        /*00bd*/ 	.byte	0x64, 0x72, 0x20, 0x3e, 0x3e, 0x20, 0x31, 0x36, 0x29, 0x20, 0x2f, 0x20, 0x33, 0x32, 0x29, 0x20
        /*00cd*/ 	.byte	0x25, 0x20, 0x34, 0x29, 0x00
	.type		__unnamed_1,@object
	.size		__unnamed_1,(__unnamed_2 - __unnamed_1)
__unnamed_1:
        /*00d2*/ 	.byte	0x61, 0x75, 0x74, 0x6f, 0x20, 0x63, 0x75, 0x74, 0x65, 0x3a, 0x3a, 0x61, 0x73, 0x5f, 0x70, 0x6f
        /* <DEDUP_REMOVED lines=24> */
        /*0262*/ 	.byte	0x5d, 0x00
	.type		__unnamed_2,@object
	.size		__unnamed_2,(.L_2 - __unnamed_2)
__unnamed_2:
        /* <DEDUP_REMOVED lines=42> */
        /*0504*/ 	.byte	0x43, 0x3c, 0x30, 0x3e, 0x3e, 0x3e, 0x3e, 0x5d, 0x00
.L_2:


//--------------------- .nv.shared._ZN7cutlass13device_kernelINS_4gemm6kernel13GemmUniversalIN4cute5tupleIJiiiiEEENS1_10collective13CollectiveMmaINS1_35MainloopSm100TmaUmmaWarpSpecializedILi3ELi2ELi4ENS5_IJNS4_1CILi1EEESB_SB_EEEEENS5_IJNSA_ILi128EEENSA_ILi64EEESF_EEEaNS5_IJlSB_lEEEaSH_NS4_8TiledMMAINS4_8MMA_AtomIJNS4_15SM100_MMA_S8_SSIaaiLi128ELi64ELNS4_4UMMA5MajorE0ELSM_0ELNSL_8SaturateE0EEEEEENS4_6LayoutISC_NS5_IJNSA_ILi0EEESR_SR_EEEEENS5_IJNS4_10UnderscoreESU_SU_EEEEENS4_13SM90_TMA_LOADENS4_14ComposedLayoutINS4_7SwizzleILi2ELi4ELi3EEENS4_18smem_ptr_flag_bitsILi8EEENSQ_INS5_IJNSA_ILi8EEESF_EEENS5_IJSF_SB_EEEEEEEvNS4_8identityESX_S17_vS18_EENS_8epilogue10collective18CollectiveEpilogueINS1A_23Sm100TmaWarpSpecializedILi1ELi1ELi64ELb0ELb0EEEJSG_NS5_IJNSQ_ISE_SB_EENSQ_ISF_SB_EEEEEaSH_aSH_NS1A_6fusion15FusionCallbacksIS1E_NS1I_17LinearCombinationIaiaiLNS_15FloatRoundStyleE2EEESG_S1H_JEEENS4_5SM1004TMEM4LOAD26SM100_TMEM_LOAD_32dp32b64xESX_S17_NS4_39AutoVectorizingCopyWithAssumedAlignmentILi128EEENS4_14SM90_TMA_STOREES17_S1T_S1T_EEEvvEEEEvNT_6ParamsE --------------------------
	.section	.nv.shared._ZN7cutlass13device_kernelINS_4gemm6kernel13GemmUniversalIN4cute5tupleIJiiiiEEENS1_10collective13CollectiveMmaINS1_35MainloopSm100TmaUmmaWarpSpecializedILi3ELi2ELi4ENS5_IJNS4_1CILi1EEESB_SB_EEEEENS5_IJNSA_ILi128EEENSA_ILi64EEESF_EEEaNS5_IJlSB_lEEEaSH_NS4_8TiledMMAINS4_8MMA_AtomIJNS4_15SM100_MMA_S8_SSIaaiLi128ELi64ELNS4_4UMMA5MajorE0ELSM_0ELNSL_8SaturateE0EEEEEENS4_6LayoutISC_NS5_IJNSA_ILi0EEESR_SR_EEEEENS5_IJNS4_10UnderscoreESU_SU_EEEEENS4_13SM90_TMA_LOADENS4_14ComposedLayoutINS4_7SwizzleILi2ELi4ELi3EEENS4_18smem_ptr_flag_bitsILi8EEENSQ_INS5_IJNSA_ILi8EEESF_EEENS5_IJSF_SB_EEEEEEEvNS4_8identityESX_S17_vS18_EENS_8epilogue10collective18CollectiveEpilogueINS1A_23Sm100TmaWarpSpecializedILi1ELi1ELi64ELb0ELb0EEEJSG_NS5_IJNSQ_ISE_SB_EENSQ_ISF_SB_EEEEEaSH_aSH_NS1A_6fusion15FusionCallbacksIS1E_NS1I_17LinearCombinationIaiaiLNS_15FloatRoundStyleE2EEESG_S1H_JEEENS4_5SM1004TMEM4LOAD26SM100_TMEM_LOAD_32dp32b64xESX_S17_NS4_39AutoVectorizingCopyWithAssumedAlignmentILi128EEENS4_14SM90_TMA_STOREES17_S1T_S1T_EEEvvEEEEvNT_6ParamsE,"aw",@nobits
	.sectionflags	@""
	.align	16
	.zero		1024


//--------------------- .nv.shared.reserved.0     --------------------------
	.section	.nv.shared.reserved.0,"aw",@nobits
	.weak		__nv_reservedSMEM_offset_0_alias
	.size		__nv_reservedSMEM_offset_0_alias, 0, 64
	.other		__nv_reservedSMEM_offset_0_alias,@"STO_CUDA_RESERVED_SHARED STV_DEFAULT"
__nv_reservedSMEM_offset_0_alias:
	.zero		0
.nv.shared.reserved.0:
	.zero		64
	.weak		__nv_reservedSMEM_tcgen05_partition
	.type		__nv_reservedSMEM_tcgen05_partition,@object
	.size		__nv_reservedSMEM_tcgen05_partition,(.L_0 - __nv_reservedSMEM_tcgen05_partition)
__nv_reservedSMEM_tcgen05_partition:
	.zero		32
.L_0:


//--------------------- .nv.global                --------------------------
	.section	.nv.global,"aw",@nobits
.nv.global:
	.type		_ZN39_INTERNAL_53a7a9e7_4_k_cu_6fa42c4e_95314cute1_E,@object
	.size		_ZN39_INTERNAL_53a7a9e7_4_k_cu_6fa42c4e_95314cute1_E,(_ZN39_INTERNAL_53a7a9e7_4_k_cu_6fa42c4e_95314cuda3std3__45__cpo6cbeginE - _ZN39_INTERNAL_53a7a9e7_4_k_cu_6fa42c4e_95314cute1_E)
_ZN39_INTERNAL_53a7a9e7_4_k_cu_6fa42c4e_95314cute1_E:
	.zero		1
	.type		_ZN39_INTERNAL_53a7a9e7_4_k_cu_6fa42c4e_95314cuda3std3__45__cpo6cbeginE,@object
	.size		_ZN39_INTERNAL_53a7a9e7_4_k_cu_6fa42c4e_95314cuda3std3__45__cpo6cbeginE,(_ZN39_INTERNAL_53a7a9e7_4_k_cu_6fa42c4e_95314cuda3std3__48in_placeE - _ZN39_INTERNAL_53a7a9e7_4_k_cu_6fa42c4e_95314cuda3std3__45__cpo6cbeginE)
_ZN39_INTERNAL_53a7a9e7_4_k_cu_6fa42c4e_95314cuda3std3__45__cpo6cbeginE:
	.zero		1
	.type		_ZN39_INTERNAL_53a7a9e7_4_k_cu_6fa42c4e_95314cuda3std3__48in_placeE,@object
	.size		_ZN39_INTERNAL_53a7a9e7_4_k_cu_6fa42c4e_95314cuda3std3__48in_placeE,(_ZN39_INTERNAL_53a7a9e7_4_k_cu_6fa42c4e_95314cuda3std6ranges3__45__cpo9iter_moveE - _ZN39_INTERNAL_53a7a9e7_4_k_cu_6fa42c4e_95314cuda3std3__48in_placeE)
_ZN39_INTERNAL_53a7a9e7_4_k_cu_6fa42c4e_95314cuda3std3__48in_placeE:
	.zero		1
	.type		_ZN39_INTERNAL_53a7a9e7_4_k_cu_6fa42c4e_95314cuda3std6ranges3__45__cpo9iter_moveE,@object
	.size		_ZN39_INTERNAL_53a7a9e7_4_k_cu_6fa42c4e_95314cuda3std6ranges3__45__cpo9iter_moveE,(_ZN39_INTERNAL_53a7a9e7_4_k_cu_6fa42c4e_95314cuda3std3__45__cpo5beginE - _ZN39_INTERNAL_53a7a9e7_4_k_cu_6fa42c4e_95314cuda3std6ranges3__45__cpo9iter_moveE)
_ZN39_INTERNAL_53a7a9e7_4_k_cu_6fa42c4e_95314cuda3std6ranges3__45__cpo9iter_moveE:
	.zero		1
	.type		_ZN39_INTERNAL_53a7a9e7_4_k_cu_6fa42c4e_95314cuda3std3__45__cpo5beginE,@object
	.size		_ZN39_INTERNAL_53a7a9e7_4_k_cu_6fa42c4e_95314cuda3std3__45__cpo5beginE,(_ZN39_INTERNAL_53a7a9e7_4_k_cu_6fa42c4e_95314cuda3std3__441_GLOBAL__N__53a7a9e7_4_k_cu_6fa42c4e_95316ignoreE - _ZN39_INTERNAL_53a7a9e7_4_k_cu_6fa42c4e_95314cuda3std3__45__cpo5beginE)
_ZN39_INTERNAL_53a7a9e7_4_k_cu_6fa42c4e_95314cuda3std3__45__cpo5beginE:
	.zero		1
	.type		_ZN39_INTERNAL_53a7a9e7_4_k_cu_6fa42c4e_95314cuda3std3__441_GLOBAL__N__53a7a9e7_4_k_cu_6fa42c4e_95316ignoreE,@object
	.size		_ZN39_INTERNAL_53a7a9e7_4_k_cu_6fa42c4e_95314cuda3std3__441_GLOBAL__N__53a7a9e7_4_k_cu_6fa42c4e_95316ignoreE,(_ZN39_INTERNAL_53a7a9e7_4_k_cu_6fa42c4e_95314cute7productE - _ZN39_INTERNAL_53a7a9e7_4_k_cu_6fa42c4e_95314cuda3std3__441_GLOBAL__N__53a7a9e7_4_k_cu_6fa42c4e_95316ignoreE)
_ZN39_INTERNAL_53a7a9e7_4_k_cu_6fa42c4e_95314cuda3std3__441_GLOBAL__N__53a7a9e7_4_k_cu_6fa42c4e_95316ignoreE:
	.zero		1
	.type		_ZN39_INTERNAL_53a7a9e7_4_k_cu_6fa42c4e_95314cute7productE,@object
	.size		_ZN39_INTERNAL_53a7a9e7_4_k_cu_6fa42c4e_95314cute7productE,(_ZN39_INTERNAL_53a7a9e7_4_k_cu_6fa42c4e_95314cuda3std3__45__cpo3endE - _ZN39_INTERNAL_53a7a9e7_4_k_cu_6fa42c4e_95314cute7productE)
_ZN39_INTERNAL_53a7a9e7_4_k_cu_6fa42c4e_95314cute7productE:
	.zero		1
	.type		_ZN39_INTERNAL_53a7a9e7_4_k_cu_6fa42c4e_95314cuda3std3__45__cpo3endE,@object
	.size		_ZN39_INTERNAL_53a7a9e7_4_k_cu_6fa42c4e_95314cuda3std3__45__cpo3endE,(_ZN39_INTERNAL_53a7a9e7_4_k_cu_6fa42c4e_95314cuda3std3__419piecewise_constructE - _ZN39_INTERNAL_53a7a9e7_4_k_cu_6fa42c4e_95314cuda3std3__45__cpo3endE)
_ZN39_INTERNAL_53a7a9e7_4_k_cu_6fa42c4e_95314cuda3std3__45__cpo3endE:
	.zero		1
	.type		_ZN39_INTERNAL_53a7a9e7_4_k_cu_6fa42c4e_95314cuda3std3__419piecewise_constructE,@object
	.size		_ZN39_INTERNAL_53a7a9e7_4_k_cu_6fa42c4e_95314cuda3std3__419piecewise_constructE,(_ZN39_INTERNAL_53a7a9e7_4_k_cu_6fa42c4e_95314cuda3std3__45__cpo4cendE - _ZN39_INTERNAL_53a7a9e7_4_k_cu_6fa42c4e_95314cuda3std3__419piecewise_constructE)
_ZN39_INTERNAL_53a7a9e7_4_k_cu_6fa42c4e_95314cuda3std3__419piecewise_constructE:
	.zero		1
	.type		_ZN39_INTERNAL_53a7a9e7_4_k_cu_6fa42c4e_95314cuda3std3__45__cpo4cendE,@object
	.size		_ZN39_INTERNAL_53a7a9e7_4_k_cu_6fa42c4e_95314cuda3std3__45__cpo4cendE,(_ZN39_INTERNAL_53a7a9e7_4_k_cu_6fa42c4e_95314cuda3std6ranges3__45__cpo4swapE - _ZN39_INTERNAL_53a7a9e7_4_k_cu_6fa42c4e_95314cuda3std3__45__cpo4cendE)
_ZN39_INTERNAL_53a7a9e7_4_k_cu_6fa42c4e_95314cuda3std3__45__cpo4cendE:
	.zero		1
	.type		_ZN39_INTERNAL_53a7a9e7_4_k_cu_6fa42c4e_95314cuda3std6ranges3__45__cpo4swapE,@object
	.size		_ZN39_INTERNAL_53a7a9e7_4_k_cu_6fa42c4e_95314cuda3std6ranges3__45__cpo4swapE,(.L_10 - _ZN39_INTERNAL_53a7a9e7_4_k_cu_6fa42c4e_95314cuda3std6ranges3__45__cpo4swapE)
_ZN39_INTERNAL_53a7a9e7_4_k_cu_6fa42c4e_95314cuda3std6ranges3__45__cpo4swapE:
	.zero		1
.L_10:


//--------------------- .nv.constant0._ZN7cutlass13device_kernelINS_4gemm6kernel13GemmUniversalIN4cute5tupleIJiiiiEEENS1_10collective13CollectiveMmaINS1_35MainloopSm100TmaUmmaWarpSpecializedILi3ELi2ELi4ENS5_IJNS4_1CILi1EEESB_SB_EEEEENS5_IJNSA_ILi128EEENSA_ILi64EEESF_EEEaNS5_IJlSB_lEEEaSH_NS4_8TiledMMAINS4_8MMA_AtomIJNS4_15SM100_MMA_S8_SSIaaiLi128ELi64ELNS4_4UMMA5MajorE0ELSM_0ELNSL_8SaturateE0EEEEEENS4_6LayoutISC_NS5_IJNSA_ILi0EEESR_SR_EEEEENS5_IJNS4_10UnderscoreESU_SU_EEEEENS4_13SM90_TMA_LOADENS4_14ComposedLayoutINS4_7SwizzleILi2ELi4ELi3EEENS4_18smem_ptr_flag_bitsILi8EEENSQ_INS5_IJNSA_ILi8EEESF_EEENS5_IJSF_SB_EEEEEEEvNS4_8identityESX_S17_vS18_EENS_8epilogue10collective18CollectiveEpilogueINS1A_23Sm100TmaWarpSpecializedILi1ELi1ELi64ELb0ELb0EEEJSG_NS5_IJNSQ_ISE_SB_EENSQ_ISF_SB_EEEEEaSH_aSH_NS1A_6fusion15FusionCallbacksIS1E_NS1I_17LinearCombinationIaiaiLNS_15FloatRoundStyleE2EEESG_S1H_JEEENS4_5SM1004TMEM4LOAD26SM100_TMEM_LOAD_32dp32b64xESX_S17_NS4_39AutoVectorizingCopyWithAssumedAlignmentILi128EEENS4_14SM90_TMA_STOREES17_S1T_S1T_EEEvvEEEEvNT_6ParamsE --------------------------
	.section	.nv.constant0._ZN7cutlass13device_kernelINS_4gemm6kernel13GemmUniversalIN4cute5tupleIJiiiiEEENS1_10collective13CollectiveMmaINS1_35MainloopSm100TmaUmmaWarpSpecializedILi3ELi2ELi4ENS5_IJNS4_1CILi1EEESB_SB_EEEEENS5_IJNSA_ILi128EEENSA_ILi64EEESF_EEEaNS5_IJlSB_lEEEaSH_NS4_8TiledMMAINS4_8MMA_AtomIJNS4_15SM100_MMA_S8_SSIaaiLi128ELi64ELNS4_4UMMA5MajorE0ELSM_0ELNSL_8SaturateE0EEEEEENS4_6LayoutISC_NS5_IJNSA_ILi0EEESR_SR_EEEEENS5_IJNS4_10UnderscoreESU_SU_EEEEENS4_13SM90_TMA_LOADENS4_14ComposedLayoutINS4_7SwizzleILi2ELi4ELi3EEENS4_18smem_ptr_flag_bitsILi8EEENSQ_INS5_IJNSA_ILi8EEESF_EEENS5_IJSF_SB_EEEEEEEvNS4_8identityESX_S17_vS18_EENS_8epilogue10collective18CollectiveEpilogueINS1A_23Sm100TmaWarpSpecializedILi1ELi1ELi64ELb0ELb0EEEJSG_NS5_IJNSQ_ISE_SB_EENSQ_ISF_SB_EEEEEaSH_aSH_NS1A_6fusion15FusionCallbacksIS1E_NS1I_17LinearCombinationIaiaiLNS_15FloatRoundStyleE2EEESG_S1H_JEEENS4_5SM1004TMEM4LOAD26SM100_TMEM_LOAD_32dp32b64xESX_S17_NS4_39AutoVectorizingCopyWithAssumedAlignmentILi128EEENS4_14SM90_TMA_STOREES17_S1T_S1T_EEEvvEEEEvNT_6ParamsE,"a",@progbits
	.sectionflags	@""
	.align	4
.nv.constant0._ZN7cutlass13device_kernelINS_4gemm6kernel13GemmUniversalIN4cute5tupleIJiiiiEEENS1_10collective13CollectiveMmaINS1_35MainloopSm100TmaUmmaWarpSpecializedILi3ELi2ELi4ENS5_IJNS4_1CILi1EEESB_SB_EEEEENS5_IJNSA_ILi128EEENSA_ILi64EEESF_EEEaNS5_IJlSB_lEEEaSH_NS4_8TiledMMAINS4_8MMA_AtomIJNS4_15SM100_MMA_S8_SSIaaiLi128ELi64ELNS4_4UMMA5MajorE0ELSM_0ELNSL_8SaturateE0EEEEEENS4_6LayoutISC_NS5_IJNSA_ILi0EEESR_SR_EEEEENS5_IJNS4_10UnderscoreESU_SU_EEEEENS4_13SM90_TMA_LOADENS4_14ComposedLayoutINS4_7SwizzleILi2ELi4ELi3EEENS4_18smem_ptr_flag_bitsILi8EEENSQ_INS5_IJNSA_ILi8EEESF_EEENS5_IJSF_SB_EEEEEEEvNS4_8identityESX_S17_vS18_EENS_8epilogue10collective18CollectiveEpilogueINS1A_23Sm100TmaWarpSpecializedILi1ELi1ELi64ELb0ELb0EEEJSG_NS5_IJNSQ_ISE_SB_EENSQ_ISF_SB_EEEEEaSH_aSH_NS1A_6fusion15FusionCallbacksIS1E_NS1I_17LinearCombinationIaiaiLNS_15FloatRoundStyleE2EEESG_S1H_JEEENS4_5SM1004TMEM4LOAD26SM100_TMEM_LOAD_32dp32b64xESX_S17_NS4_39AutoVectorizingCopyWithAssumedAlignmentILi128EEENS4_14SM90_TMA_STOREES17_S1T_S1T_EEEvvEEEEvNT_6ParamsE:
	.zero		2944


//--------------------- SYMBOLS --------------------------

	.type		.nv.reservedSmem.offset0,@object
	.size		.nv.reservedSmem.offset0,0x4
	.type		.nv.reservedSmem.cap,@object
	.size		.nv.reservedSmem.cap,0x4
	.type		__assertfail,@function
